def attn_fwd(
    Q,
    K,
    V,
    Out,
    Lse,
    sm_scale,
    stride_qz,
    stride_qh,
    stride_qm,
    stride_qk,
    stride_kz,
    stride_kh,
    stride_kn,
    stride_kk,
    stride_vz,
    stride_vh,
    stride_vn,
    stride_vk,
    stride_oz,
    stride_oh,
    stride_om,
    stride_ok,
    seqlen_q,
    seqlen_k,
    BLOCK_M: tl.constexpr,
    BLOCK_N: tl.constexpr,
    HEAD_DIM: tl.constexpr,
    CAUSAL: tl.constexpr,
):
    start_m = tl.program_id(0)
    off_hz = tl.program_id(1)
    q_off = off_hz * stride_qh
    k_off = off_hz * stride_kh
    v_off = off_hz * stride_vh
    offs_m = start_m * BLOCK_M + tl.arange(0, BLOCK_M)
    offs_d = tl.arange(0, HEAD_DIM)
    offs_n = tl.arange(0, BLOCK_N)
    q_ptrs = Q + q_off + offs_m[:, None] * stride_qm + offs_d[None, :] * stride_qk
    k_ptrs = K + k_off + offs_d[:, None] * stride_kk + offs_n[None, :] * stride_kn
    v_ptrs = V + v_off + offs_n[:, None] * stride_vn + offs_d[None, :] * stride_vk
    m_i = tl.full([BLOCK_M], float("-inf"), dtype=tl.float32)
    l_i = tl.zeros([BLOCK_M], dtype=tl.float32) + 1.0
    acc = tl.zeros([BLOCK_M, HEAD_DIM], dtype=tl.float32)
    q = tl.load(q_ptrs)
    acc, l_i, m_i = _attn_fwd_inner(
        acc,
        l_i,
        m_i,
        q,
        k_ptrs,
        v_ptrs,
        sm_scale,
        stride_kn,
        stride_vn,
        start_m,
        seqlen_k,
        BLOCK_M,
        BLOCK_N,
        HEAD_DIM,
        CAUSAL,
    )
    acc = acc / l_i[:, None]
    lse = m_i + tl.math.log2(l_i) / 1.4426950408889634
    o_ptrs = (
        Out
        + off_hz * stride_oh
        + offs_m[:, None] * stride_om
        + offs_d[None, :] * stride_ok
    )
    tl.store(o_ptrs, acc.to(Out.dtype.element_ty))
    tl.store(Lse + off_hz * seqlen_q + offs_m, lse)

# config = {"BLOCK_M": 64, "BLOCK_N": 128, "HEAD_DIM": 16, "arch": "sm_100", "causal": false, "dtype": "fp16", "num_stages": 4, "num_warps": 8}
# arch = sm_100


// ===== COMPILED SASS (sm_100a) =====

	.target	sm_100a

	.elftype	@"ET_EXEC"


//--------------------- .note.nv.tkinfo           --------------------------
	.section	.note.nv.tkinfo,"",@"SHT_NOTE"
	.sectionflags	@"SHF_NOTE_NV_TKINFO"
	.tkinfo
        /*0018*/ 	.word	0x00000081
        /*0030*/ 	.string	""
        /*0030*/ 	.string	"ptxas-blackwell"
        /*0030*/ 	.string	"Cuda compilation tools, release 12.9, V12.9.86"
        /*0030*/ 	.string	"Build cuda_12.9.r12.9/compiler.36037853_0"
        /*0030*/ 	.string	"-v  -suppress-debug-info  -lineinfo  -arch sm_100a "



//--------------------- .note.nv.cuver            --------------------------
	.section	.note.nv.cuver,"",@"SHT_NOTE"
	.sectionflags	@"SHF_NOTE_NV_CUVER"
        /*0018*/ 	.short	0x0001
        /*001a*/ 	.short	0x0064
        /*001c*/ 	.short	0x0001
        /*001e*/ 	.short	0x0000
        /*0020*/ 	.short	0x0001
        /*0022*/ 	.short	0x0000


//--------------------- .nv.info                  --------------------------
	.section	.nv.info,"",@"SHT_CUDA_INFO"
	.align	4


	//----- nvinfo : EIATTR_REGCOUNT
	.align		4
        /*0000*/ 	.byte	0x04, 0x2f
        /*0002*/ 	.short	(.L_5 - .L_4)
	.align		4
.L_4:
        /*0004*/ 	.word	index@(attn_fwd)
        /*0008*/ 	.word	0x0000006e


	//----- nvinfo : EIATTR_FRAME_SIZE
	.align		4
.L_5:
        /*000c*/ 	.byte	0x04, 0x11
        /*000e*/ 	.short	(.L_7 - .L_6)
	.align		4
.L_6:
        /*0010*/ 	.word	index@($__internal_2_$__cuda_sm10x_tcgen05_guardrail_trap_unallocated_columns_being_dealloced)
        /*0014*/ 	.word	0x00000000


	//----- nvinfo : EIATTR_FRAME_SIZE
	.align		4
.L_7:
        /*0018*/ 	.byte	0x04, 0x11
        /*001a*/ 	.short	(.L_9 - .L_8)
	.align		4
.L_8:
        /*001c*/ 	.word	index@($__internal_1_$__cuda_sm10x_tcgen05_guardrail_trap_phase_invalid_during_alloc)
        /*0020*/ 	.word	0x00000000


	//----- nvinfo : EIATTR_FRAME_SIZE
	.align		4
.L_9:
        /*0024*/ 	.byte	0x04, 0x11
        /*0026*/ 	.short	(.L_11 - .L_10)
	.align		4
.L_10:
        /*0028*/ 	.word	index@($__internal_0_$__cuda_sm10x_tcgen05_guardrail_trap_col_being_dealloced_not_returned_by_alloc)
        /*002c*/ 	.word	0x00000000


	//----- nvinfo : EIATTR_FRAME_SIZE
	.align		4
.L_11:
        /*0030*/ 	.byte	0x04, 0x11
        /*0032*/ 	.short	(.L_13 - .L_12)
	.align		4
.L_12:
        /*0034*/ 	.word	index@(attn_fwd)
        /*0038*/ 	.word	0x00000000


	//----- nvinfo : EIATTR_MIN_STACK_SIZE
	.align		4
.L_13:
        /*003c*/ 	.byte	0x04, 0x12
        /*003e*/ 	.short	(.L_15 - .L_14)
	.align		4
.L_14:
        /*0040*/ 	.word	index@(attn_fwd)
        /*0044*/ 	.word	0x00000000
.L_15:


//--------------------- .nv.info.attn_fwd         --------------------------
	.section	.nv.info.attn_fwd,"",@"SHT_CUDA_INFO"
	.sectionflags	@""
	.align	4


	//----- nvinfo : EIATTR_CUDA_API_VERSION
	.align		4
        /*0000*/ 	.byte	0x04, 0x37
        /*0002*/ 	.short	(.L_17 - .L_16)
.L_16:
        /*0004*/ 	.word	0x00000081


	//----- nvinfo : EIATTR_KPARAM_INFO
	.align		4
.L_17:
        /*0008*/ 	.byte	0x04, 0x17
        /*000a*/ 	.short	(.L_19 - .L_18)
.L_18:
        /*000c*/ 	.word	0x00000000
        /*0010*/ 	.short	0x0019
        /*0012*/ 	.short	0x0080
        /*0014*/ 	.byte	0x00, 0xf4, 0x21, 0x00


	//----- nvinfo : EIATTR_KPARAM_INFO
	.align		4
.L_19:
        /*0018*/ 	.byte	0x04, 0x17
        /*001a*/ 	.short	(.L_21 - .L_20)
.L_20:
        /*001c*/ 	.word	0x00000000
        /*0020*/ 	.short	0x0018
        /*0022*/ 	.short	0x0078
        /*0024*/ 	.byte	0x00, 0xf4, 0x21, 0x00


	//----- nvinfo : EIATTR_KPARAM_INFO
	.align		4
.L_21:
        /*0028*/ 	.byte	0x04, 0x17
        /*002a*/ 	.short	(.L_23 - .L_22)
.L_22:
        /*002c*/ 	.word	0x00000000
        /*0030*/ 	.short	0x0017
        /*0032*/ 	.short	0x0070
        /*0034*/ 	.byte	0x00, 0xf0, 0x11, 0x00


	//----- nvinfo : EIATTR_KPARAM_INFO
	.align		4
.L_23:
        /*0038*/ 	.byte	0x04, 0x17
        /*003a*/ 	.short	(.L_25 - .L_24)
.L_24:
        /*003c*/ 	.word	0x00000000
        /*0040*/ 	.short	0x0016
        /*0042*/ 	.short	0x006c
        /*0044*/ 	.byte	0x00, 0xf0, 0x11, 0x00


	//----- nvinfo : EIATTR_KPARAM_INFO
	.align		4
.L_25:
        /*0048*/ 	.byte	0x04, 0x17
        /*004a*/ 	.short	(.L_27 - .L_26)
.L_26:
        /*004c*/ 	.word	0x00000000
        /*0050*/ 	.short	0x0015
        /*0052*/ 	.short	0x0068
        /*0054*/ 	.byte	0x00, 0xf0, 0x11, 0x00


	//----- nvinfo : EIATTR_KPARAM_INFO
	.align		4
.L_27:
        /*0058*/ 	.byte	0x04, 0x17
        /*005a*/ 	.short	(.L_29 - .L_28)
.L_28:
        /*005c*/ 	.word	0x00000000
        /*0060*/ 	.short	0x0014
        /*0062*/ 	.short	0x0064
        /*0064*/ 	.byte	0x00, 0xf0, 0x11, 0x00


	//----- nvinfo : EIATTR_KPARAM_INFO
	.align		4
.L_29:
        /*0068*/ 	.byte	0x04, 0x17
        /*006a*/ 	.short	(.L_31 - .L_30)
.L_30:
        /*006c*/ 	.word	0x00000000
        /*0070*/ 	.short	0x0013
        /*0072*/ 	.short	0x0060
        /*0074*/ 	.byte	0x00, 0xf0, 0x11, 0x00


	//----- nvinfo : EIATTR_KPARAM_INFO
	.align		4
.L_31:
        /*0078*/ 	.byte	0x04, 0x17
        /*007a*/ 	.short	(.L_33 - .L_32)
.L_32:
        /*007c*/ 	.word	0x00000000
        /*0080*/ 	.short	0x0012
        /*0082*/ 	.short	0x005c
        /*0084*/ 	.byte	0x00, 0xf0, 0x11, 0x00


	//----- nvinfo : EIATTR_KPARAM_INFO
	.align		4
.L_33:
        /*0088*/ 	.byte	0x04, 0x17
        /*008a*/ 	.short	(.L_35 - .L_34)
.L_34:
        /*008c*/ 	.word	0x00000000
        /*0090*/ 	.short	0x0011
        /*0092*/ 	.short	0x0058
        /*0094*/ 	.byte	0x00, 0xf0, 0x11, 0x00


	//----- nvinfo : EIATTR_KPARAM_INFO
	.align		4
.L_35:
        /*0098*/ 	.byte	0x04, 0x17
        /*009a*/ 	.short	(.L_37 - .L_36)
.L_36:
        /*009c*/ 	.word	0x00000000
        /*00a0*/ 	.short	0x0010
        /*00a2*/ 	.short	0x0054
        /*00a4*/ 	.byte	0x00, 0xf0, 0x11, 0x00


	//----- nvinfo : EIATTR_KPARAM_INFO
	.align		4
.L_37:
        /*00a8*/ 	.byte	0x04, 0x17
        /*00aa*/ 	.short	(.L_39 - .L_38)
.L_38:
        /*00ac*/ 	.word	0x00000000
        /*00b0*/ 	.short	0x000f
        /*00b2*/ 	.short	0x0050
        /*00b4*/ 	.byte	0x00, 0xf0, 0x11, 0x00


	//----- nvinfo : EIATTR_KPARAM_INFO
	.align		4
.L_39:
        /*00b8*/ 	.byte	0x04, 0x17
        /*00ba*/ 	.short	(.L_41 - .L_40)
.L_40:
        /*00bc*/ 	.word	0x00000000
        /*00c0*/ 	.short	0x000e
        /*00c2*/ 	.short	0x004c
        /*00c4*/ 	.byte	0x00, 0xf0, 0x11, 0x00


	//----- nvinfo : EIATTR_KPARAM_INFO
	.align		4
.L_41:
        /*00c8*/ 	.byte	0x04, 0x17
        /*00ca*/ 	.short	(.L_43 - .L_42)
.L_42:
        /*00cc*/ 	.word	0x00000000
        /*00d0*/ 	.short	0x000d
        /*00d2*/ 	.short	0x0048
        /*00d4*/ 	.byte	0x00, 0xf0, 0x11, 0x00


	//----- nvinfo : EIATTR_KPARAM_INFO
	.align		4
.L_43:
        /*00d8*/ 	.byte	0x04, 0x17
        /*00da*/ 	.short	(.L_45 - .L_44)
.L_44:
        /*00dc*/ 	.word	0x00000000
        /*00e0*/ 	.short	0x000c
        /*00e2*/ 	.short	0x0044
        /*00e4*/ 	.byte	0x00, 0xf0, 0x11, 0x00


	//----- nvinfo : EIATTR_KPARAM_INFO
	.align		4
.L_45:
        /*00e8*/ 	.byte	0x04, 0x17
        /*00ea*/ 	.short	(.L_47 - .L_46)
.L_46:
        /*00ec*/ 	.word	0x00000000
        /*00f0*/ 	.short	0x000b
        /*00f2*/ 	.short	0x0040
        /*00f4*/ 	.byte	0x00, 0xf0, 0x11, 0x00


	//----- nvinfo : EIATTR_KPARAM_INFO
	.align		4
.L_47:
        /*00f8*/ 	.byte	0x04, 0x17
        /*00fa*/ 	.short	(.L_49 - .L_48)
.L_48:
        /*00fc*/ 	.word	0x00000000
        /*0100*/ 	.short	0x000a
        /*0102*/ 	.short	0x003c
        /*0104*/ 	.byte	0x00, 0xf0, 0x11, 0x00


	//----- nvinfo : EIATTR_KPARAM_INFO
	.align		4
.L_49:
        /*0108*/ 	.byte	0x04, 0x17
        /*010a*/ 	.short	(.L_51 - .L_50)
.L_50:
        /*010c*/ 	.word	0x00000000
        /*0110*/ 	.short	0x0009
        /*0112*/ 	.short	0x0038
        /*0114*/ 	.byte	0x00, 0xf0, 0x11, 0x00


	//----- nvinfo : EIATTR_KPARAM_INFO
	.align		4
.L_51:
        /*0118*/ 	.byte	0x04, 0x17
        /*011a*/ 	.short	(.L_53 - .L_52)
.L_52:
        /*011c*/ 	.word	0x00000000
        /*0120*/ 	.short	0x0008
        /*0122*/ 	.short	0x0034
        /*0124*/ 	.byte	0x00, 0xf0, 0x11, 0x00


	//----- nvinfo : EIATTR_KPARAM_INFO
	.align		4
.L_53:
        /*0128*/ 	.byte	0x04, 0x17
        /*012a*/ 	.short	(.L_55 - .L_54)
.L_54:
        /*012c*/ 	.word	0x00000000
        /*0130*/ 	.short	0x0007
        /*0132*/ 	.short	0x0030
        /*0134*/ 	.byte	0x00, 0xf0, 0x11, 0x00


	//----- nvinfo : EIATTR_KPARAM_INFO
	.align		4
.L_55:
        /*0138*/ 	.byte	0x04, 0x17
        /*013a*/ 	.short	(.L_57 - .L_56)
.L_56:
        /*013c*/ 	.word	0x00000000
        /*0140*/ 	.short	0x0006
        /*0142*/ 	.short	0x002c
        /*0144*/ 	.byte	0x00, 0xf0, 0x11, 0x00


	//----- nvinfo : EIATTR_KPARAM_INFO
	.align		4
.L_57:
        /*0148*/ 	.byte	0x04, 0x17
        /*014a*/ 	.short	(.L_59 - .L_58)
.L_58:
        /*014c*/ 	.word	0x00000000
        /*0150*/ 	.short	0x0005
        /*0152*/ 	.short	0x0028
        /*0154*/ 	.byte	0x00, 0xf0, 0x11, 0x00


	//----- nvinfo : EIATTR_KPARAM_INFO
	.align		4
.L_59:
        /*0158*/ 	.byte	0x04, 0x17
        /*015a*/ 	.short	(.L_61 - .L_60)
.L_60:
        /*015c*/ 	.word	0x00000000
        /*0160*/ 	.short	0x0004
        /*0162*/ 	.short	0x0020
        /*0164*/ 	.byte	0x00, 0xf4, 0x21, 0x00


	//----- nvinfo : EIATTR_KPARAM_INFO
	.align		4
.L_61:
        /*0168*/ 	.byte	0x04, 0x17
        /*016a*/ 	.short	(.L_63 - .L_62)
.L_62:
        /*016c*/ 	.word	0x00000000
        /*0170*/ 	.short	0x0003
        /*0172*/ 	.short	0x0018
        /*0174*/ 	.byte	0x00, 0xf4, 0x21, 0x00


	//----- nvinfo : EIATTR_KPARAM_INFO
	.align		4
.L_63:
        /*0178*/ 	.byte	0x04, 0x17
        /*017a*/ 	.short	(.L_65 - .L_64)
.L_64:
        /*017c*/ 	.word	0x00000000
        /*0180*/ 	.short	0x0002
        /*0182*/ 	.short	0x0010
        /*0184*/ 	.byte	0x00, 0xf4, 0x21, 0x00


	//----- nvinfo : EIATTR_KPARAM_INFO
	.align		4
.L_65:
        /*0188*/ 	.byte	0x04, 0x17
        /*018a*/ 	.short	(.L_67 - .L_66)
.L_66:
        /*018c*/ 	.word	0x00000000
        /*0190*/ 	.short	0x0001
        /*0192*/ 	.short	0x0008
        /*0194*/ 	.byte	0x00, 0xf4, 0x21, 0x00


	//----- nvinfo : EIATTR_KPARAM_INFO
	.align		4
.L_67:
        /*0198*/ 	.byte	0x04, 0x17
        /*019a*/ 	.short	(.L_69 - .L_68)
.L_68:
        /*019c*/ 	.word	0x00000000
        /*01a0*/ 	.short	0x0000
        /*01a2*/ 	.short	0x0000
        /*01a4*/ 	.byte	0x00, 0xf4, 0x21, 0x00


	//----- nvinfo : EIATTR_AT_ENTRY_FRAGMENTS
	.align		4
.L_69:
        /*01a8*/ 	.byte	0x04, 0x4f
        /*01aa*/ 	.short	(.L_71 - .L_70)


	//   ....[0]....
.L_70:
        /*01ac*/ 	.word	0x00000004


	//----- nvinfo : EIATTR_RESERVED_SMEM_USED
	.align		4
.L_71:
        /*01b0*/ 	.byte	0x01, 0x41
	.zero		2


	//----- nvinfo : EIATTR_SPARSE_MMA_MASK
	.align		4
        /*01b4*/ 	.byte	0x03, 0x50
        /*01b6*/ 	.short	0x0000


	//----- nvinfo : EIATTR_TCGEN05_1CTA_USED
	.align		4
        /*01b8*/ 	.byte	0x01, 0x51
	.zero		2


	//----- nvinfo : EIATTR_MAXREG_COUNT
	.align		4
        /*01bc*/ 	.byte	0x03, 0x1b
        /*01be*/ 	.short	0x00ff


	//----- nvinfo : EIATTR_NUM_BARRIERS
	.align		4
        /*01c0*/ 	.byte	0x02, 0x4c
        /*01c2*/ 	.byte	0x01
	.zero		1


	//----- nvinfo : EIATTR_INT_WARP_WIDE_INSTR_OFFSETS
	.align		4
        /*01c4*/ 	.byte	0x04, 0x31
        /*01c6*/ 	.short	(.L_73 - .L_72)


	//   ....[0]....
.L_72:
        /*01c8*/ 	.word	0x000008c0


	//   ....[1]....
        /*01cc*/ 	.word	0x000008e0


	//   ....[2]....
        /*01d0*/ 	.word	0x00000c20


	//   ....[3]....
        /*01d4*/ 	.word	0x00000d20


	//   ....[4]....
        /*01d8*/ 	.word	0x00002ac0


	//   ....[5]....
        /*01dc*/ 	.word	0x00004b00


	//   ....[6]....
        /*01e0*/ 	.word	0x00004b50


	//----- nvinfo : EIATTR_COOP_GROUP_MASK_REGIDS
	.align		4
.L_73:
        /*01e4*/ 	.byte	0x04, 0x29
        /*01e6*/ 	.short	(.L_75 - .L_74)


	//   ....[0]....
.L_74:
        /*01e8*/ 	.word	0xffffffff


	//   ....[1]....
        /*01ec*/ 	.word	0xffffffff


	//   ....[2]....
        /*01f0*/ 	.word	0xffffffff


	//   ....[3]....
        /*01f4*/ 	.word	0xffffffff


	//   ....[4]....
        /*01f8*/ 	.word	0xffffffff


	//   ....[5]....
        /*01fc*/ 	.word	0xffffffff


	//   ....[6]....
        /*0200*/ 	.word	0xffffffff


	//   ....[7]....
        /*0204*/ 	.word	0xffffffff


	//   ....[8]....
        /*0208*/ 	.word	0xffffffff


	//   ....[9]....
        /*020c*/ 	.word	0xffffffff


	//   ....[10]....
        /*0210*/ 	.word	0xffffffff


	//   ....[11]....
        /*0214*/ 	.word	0xffffffff


	//----- nvinfo : EIATTR_COOP_GROUP_INSTR_OFFSETS
	.align		4
.L_75:
        /*0218*/ 	.byte	0x04, 0x28
        /*021a*/ 	.short	(.L_77 - .L_76)


	//   ....[0]....
.L_76:
        /*021c*/ 	.word	0x00000060


	//   ....[1]....
        /*0220*/ 	.word	0x00000320


	//   ....[2]....
        /*0224*/ 	.word	0x00001370


	//   ....[3]....
        /*0228*/ 	.word	0x000014a0


	//   ....[4]....
        /*022c*/ 	.word	0x00001cf0


	//   ....[5]....
        /*0230*/ 	.word	0x00001df0


	//   ....[6]....
        /*0234*/ 	.word	0x00002ff0


	//   ....[7]....
        /*0238*/ 	.word	0x00003040


	//   ....[8]....
        /*023c*/ 	.word	0x000038a0


	//   ....[9]....
        /*0240*/ 	.word	0x000038f0


	//   ....[10]....
        /*0244*/ 	.word	0x00004990


	//   ....[11]....
        /*0248*/ 	.word	0x00004c00


	//----- nvinfo : EIATTR_VRC_CTA_INIT_COUNT
	.align		4
.L_77:
        /*024c*/ 	.byte	0x02, 0x4a
        /*024e*/ 	.byte	0x80
	.zero		1


	//----- nvinfo : EIATTR_MBARRIER_INSTR_OFFSETS
	.align		4
        /*0250*/ 	.byte	0x04, 0x39
        /*0252*/ 	.short	(.L_79 - .L_78)


	//   ....[0]....
.L_78:
        /*0254*/ 	.word	0x00000a20
        /*0258*/ 	.word	0x000000ff
        /*025c*/ 	.word	0x00000000
        /*0260*/ 	.short	0x0100
        /*0262*/ 	.byte	0x0f
	.zero		1


	//   ....[1]....
        /*0264*/ 	.word	0x00000d10
        /*0268*/ 	.word	0x000000ff
        /*026c*/ 	.word	0x00003808
        /*0270*/ 	.short	0x0100
        /*0272*/ 	.byte	0x0c
	.zero		1


	//   ....[2]....
        /*0274*/ 	.word	0x00000de0
        /*0278*/ 	.word	0x000000ff
        /*027c*/ 	.word	0x00001000
        /*0280*/ 	.short	0x0100
        /*0282*/ 	.byte	0x0c
	.zero		1


	//   ....[3]....
        /*0284*/ 	.word	0x00000f10
        /*0288*/ 	.word	0x000000ff
        /*028c*/ 	.word	0x00001000
        /*0290*/ 	.short	0x010a
        /*0292*/ 	.byte	0x0c
	.zero		1


	//   ....[4]....
        /*0294*/ 	.word	0x00000fe0
        /*0298*/ 	.word	0x000000ff
        /*029c*/ 	.word	0x00001000
        /*02a0*/ 	.short	0x0108
        /*02a2*/ 	.byte	0x0c
	.zero		1


	//   ....[5]....
        /*02a4*/ 	.word	0x00002b80
        /*02a8*/ 	.word	0x000000ff
        /*02ac*/ 	.word	0x00003810
        /*02b0*/ 	.short	0x0100
        /*02b2*/ 	.byte	0x0c
	.zero		1


	//   ....[6]....
        /*02b4*/ 	.word	0x00002c60
        /*02b8*/ 	.word	0x000000ff
        /*02bc*/ 	.word	0x00003810
        /*02c0*/ 	.short	0x010a
        /*02c2*/ 	.byte	0x0c
	.zero		1


	//   ....[7]....
        /*02c4*/ 	.word	0x00002cd0
        /*02c8*/ 	.word	0x000000ff
        /*02cc*/ 	.word	0x00003810
        /*02d0*/ 	.short	0x0108
        /*02d2*/ 	.byte	0x0c
	.zero		1


	//   ....[8]....
        /*02d4*/ 	.word	0x00003940
        /*02d8*/ 	.word	0x000000ff
        /*02dc*/ 	.word	0x00000000
        /*02e0*/ 	.short	0x010a
        /*02e2*/ 	.byte	0x0f
	.zero		1


	//   ....[9]....
        /*02e4*/ 	.word	0x00004180
        /*02e8*/ 	.word	0x000000ff
        /*02ec*/ 	.word	0x00000000
        /*02f0*/ 	.short	0x010a
        /*02f2*/ 	.byte	0x0f
	.zero		1


	//   ....[10]....
        /*02f4*/ 	.word	0x000042c0
        /*02f8*/ 	.word	0x000000ff
        /*02fc*/ 	.word	0x00003800
        /*0300*/ 	.short	0x0108
        /*0302*/ 	.byte	0x0c
	.zero		1


	//   ....[11]....
        /*0304*/ 	.word	0x00004430
        /*0308*/ 	.word	0x000000ff
        /*030c*/ 	.word	0x00003808
        /*0310*/ 	.short	0x0108
        /*0312*/ 	.byte	0x0c
	.zero		1


	//   ....[12]....
        /*0314*/ 	.word	0x00004c20
        /*0318*/ 	.word	0x000000ff
        /*031c*/ 	.word	0x00001000
        /*0320*/ 	.short	0x010a
        /*0322*/ 	.byte	0x0c
	.zero		1


	//   ....[13]....
        /*0324*/ 	.word	0x00004c50
        /*0328*/ 	.word	0x000000ff
        /*032c*/ 	.word	0x00003810
        /*0330*/ 	.short	0x010a
        /*0332*/ 	.byte	0x0c
	.zero		1


	//   ....[14]....
        /*0334*/ 	.word	0x00004c80
        /*0338*/ 	.word	0x000000ff
        /*033c*/ 	.word	0x00000000
        /*0340*/ 	.short	0x010a
        /*0342*/ 	.byte	0x0f
	.zero		1


	//   ....[15]....
        /*0344*/ 	.word	0x00004cb0
        /*0348*/ 	.word	0x000000ff
        /*034c*/ 	.word	0x00000000
        /*0350*/ 	.short	0x010a
        /*0352*/ 	.byte	0x0f
	.zero		1


	//----- nvinfo : EIATTR_NUM_MBARRIERS
	.align		4
.L_79:
        /*0354*/ 	.byte	0x03, 0x38
        /*0356*/ 	.short	0xffff


	//----- nvinfo : EIATTR_EXIT_INSTR_OFFSETS
	.align		4
        /*0358*/ 	.byte	0x04, 0x1c
        /*035a*/ 	.short	(.L_81 - .L_80)


	//   ....[0]....
.L_80:
        /*035c*/ 	.word	0x00004c10


	//----- nvinfo : EIATTR_REQNTID
	.align		4
.L_81:
        /*0360*/ 	.byte	0x04, 0x10
        /*0362*/ 	.short	(.L_83 - .L_82)
.L_82:
        /*0364*/ 	.word	0x00000100
        /*0368*/ 	.word	0x00000001
        /*036c*/ 	.word	0x00000001


	//----- nvinfo : EIATTR_CRS_STACK_SIZE
	.align		4
.L_83:
        /*0370*/ 	.byte	0x04, 0x1e
        /*0372*/ 	.short	(.L_85 - .L_84)
.L_84:
        /*0374*/ 	.word	0x00000000


	//----- nvinfo : EIATTR_CBANK_PARAM_SIZE
	.align		4
.L_85:
        /*0378*/ 	.byte	0x03, 0x19
        /*037a*/ 	.short	0x0088


	//----- nvinfo : EIATTR_PARAM_CBANK
	.align		4
        /*037c*/ 	.byte	0x04, 0x0a
        /*037e*/ 	.short	(.L_87 - .L_86)
	.align		4
.L_86:
        /*0380*/ 	.word	index@(.nv.constant0.attn_fwd)
        /*0384*/ 	.short	0x0380
        /*0386*/ 	.short	0x0088


	//----- nvinfo : EIATTR_SW_WAR
	.align		4
.L_87:
        /*0388*/ 	.byte	0x04, 0x36
        /*038a*/ 	.short	(.L_89 - .L_88)
.L_88:
        /*038c*/ 	.word	0x00000008
.L_89:


//--------------------- .nv.compat                --------------------------
	.section	.nv.compat,"",@"SHT_CUDA_COMPAT_INFO"
	.align	4
        /*0000*/ 	.byte	0x02, 0x02, 0x02, 0x00, 0x02, 0x05, 0x05, 0x00, 0x02, 0x03, 0x00, 0x00, 0x02, 0x06, 0x01, 0x00


//--------------------- .nv.callgraph             --------------------------
	.section	.nv.callgraph,"",@"SHT_CUDA_CALLGRAPH"
	.align	4
	.sectionentsize	8
	.align		4
        /*0000*/ 	.word	0x00000000
	.align		4
        /*0004*/ 	.word	0xffffffff
	.align		4
        /*0008*/ 	.word	0x00000000
	.align		4
        /*000c*/ 	.word	0xfffffffe
	.align		4
        /*0010*/ 	.word	0x00000000
	.align		4
        /*0014*/ 	.word	0xfffffffd
	.align		4
        /*0018*/ 	.word	0x00000000
	.align		4
        /*001c*/ 	.word	0xfffffffc


//--------------------- .nv.constant4             --------------------------
	.section	.nv.constant4,"a",@progbits
	.align	8
	.align		8
.nv.constant4:
        /*0000*/ 	.dword	_$_str


//--------------------- .text.attn_fwd            --------------------------
	.section	.text.attn_fwd,"ax",@progbits
	.align	128
        .global         attn_fwd
        .type           attn_fwd,@function
        .size           attn_fwd,(.L_x_28 - attn_fwd)
        .other          attn_fwd,@"STO_CUDA_ENTRY STV_DEFAULT"
attn_fwd:
.text.attn_fwd:
[----:B------:R-:W0:Y:S01]  /*0000*/  LDC R1, c[0x0][0x37c] ;  /* 0x0000df00ff017b82 */ /* 0x000e220000000800 */
[----:B------:R-:W1:Y:S02]  /*0010*/  S2R R54, SR_TID.X ;  /* 0x0000000000367919 */ /* 0x000e640000002100 */
[----:B-1----:R-:W-:-:S13]  /*0020*/  ISETP.GE.U32.AND P0, PT, R54, 0x20, PT ;  /* 0x000000203600780c */ /* 0x002fda0003f06070 */
[----:B------:R-:W-:Y:S02]  /*0030*/  VOTEU.ANY UP0, P0 ;  /* 0x0000000000ff7886 */ /* 0x000fe40000000100 */
[----:B0-----:R-:W-:Y:S05]  /*0040*/  BRA.U UP0, `(.L_x_0) ;  /* 0x0000000100b87547 */ /* 0x001fea000b800000 */
[----:B------:R-:W0:Y:S01]  /*0050*/  S2UR UR6, SR_CgaCtaId ;  /* 0x00000000000679c3 */ /* 0x000e220000008800 */
[----:B------:R-:W-:Y:S01]  /*0060*/  NOP ;  /* 0x0000000000007918 */ /* 0x000fe20000000000 */
[----:B------:R-:W-:Y:S02]  /*0070*/  UMOV UR4, 0x40 ;  /* 0x0000004000047882 */ /* 0x000fe40000000000 */
[----:B0-----:R-:W-:-:S09]  /*0080*/  ULEA UR4, UR6, UR4, 0x18 ;  /* 0x0000000406047291 */ /* 0x001fd2000f8ec0ff */
[----:B------:R-:W0:Y:S01]  /*0090*/  LDS.U8 R0, [UR4] ;  /* 0x00000004ff007984 */ /* 0x000e220008000000 */
[----:B------:R-:W-:Y:S02]  /*00a0*/  UMOV UR4, 0x400 ;  /* 0x0000040000047882 */ /* 0x000fe40000000000 */
[----:B------:R-:W-:Y:S01]  /*00b0*/  ULEA UR4, UR6, UR4, 0x18 ;  /* 0x0000000406047291 */ /* 0x000fe2000f8ec0ff */
[----:B0-----:R-:W-:-:S13]  /*00c0*/  ISETP.NE.AND P0, PT, R0, RZ, PT ;  /* 0x000000ff0000720c */ /* 0x001fda0003f05270 */
[----:B------:R-:W-:Y:S05]  /*00d0*/  @P0 BRA `(.L_x_1) ;  /* 0x00000000007c0947 */ /* 0x000fea0003800000 */
[----:B------:R-:W-:-:S13]  /*00e0*/  ELECT P0, URZ, PT ;  /* 0x0000000000ff782f */ /* 0x000fda0003800000 */
[----:B------:R-:W-:Y:S05]  /*00f0*/  @!P0 BRA `(.L_x_2) ;  /* 0x0000000000848947 */ /* 0x000fea0003800000 */
[----:B------:R-:W-:Y:S01]  /*0100*/  UMOV UR5, 0x4 ;  /* 0x0000000400057882 */ /* 0x000fe20000000000 */
[----:B------:R-:W-:Y:S01]  /*0110*/  HFMA2 R4, -RZ, RZ, 0, 5.9604644775390625e-08 ;  /* 0x00000001ff047431 */ /* 0x000fe200000001ff */
[----:B------:R-:W-:-:S03]  /*0120*/  MOV R5, 0xf ;  /* 0x0000000f00057802 */ /* 0x000fc60000000f00 */
[----:B------:R-:W-:Y:S04]  /*0130*/  DEPBAR.LE SB0, 0x36 ;  /* 0x00008d800000791a */ /* 0x000fe80000000000 */
[----:B------:R-:W0:Y:S02]  /*0140*/  UTCATOMSWS.FIND_AND_SET.ALIGN UP1, UR5, UR5 ;  /* 0x00000005000575e3 */ /* 0x000e240008020800 */
[----:B0-----:R-:W-:-:S04]  /*0150*/  PLOP3.LUT P0, PT, PT, PT, UP1, 0x80, 0x8 ;  /* 0x000000000008781c */ /* 0x001fc80003f0f018 */
[----:B------:R-:W-:-:S04]  /*0160*/  SEL R0, RZ, 0xffffffff, !P0 ;  /* 0xffffffffff007807 */ /* 0x000fc80004000000 */
[----:B------:R-:W-:Y:S02]  /*0170*/  ISETP.NE.AND P0, PT, R0, RZ, PT ;  /* 0x000000ff0000720c */ /* 0x000fe40003f05270 */
[----:B------:R-:W-:-:S11]  /*0180*/  MOV R0, UR5 ;  /* 0x0000000500007c02 */ /* 0x000fd60008000f00 */
[----:B------:R-:W-:Y:S05]  /*0190*/  @P0 BRA `(.L_x_3) ;  /* 0x0000000000240947 */ /* 0x000fea0003800000 */
.L_x_4:
[----:B------:R-:W-:Y:S05]  /*01a0*/  NANOSLEEP 0x64 ;  /* 0x000000640000795d */ /* 0x000fea0003800000 */
[----:B------:R-:W-:-:S05]  /*01b0*/  UMOV UR5, 0x4 ;  /* 0x0000000400057882 */ /* 0x000fca0000000000 */
[----:B------:R-:W-:Y:S04]  /*01c0*/  DEPBAR.LE SB0, 0x36 ;  /* 0x00008d800000791a */ /* 0x000fe80000000000 */
[----:B------:R-:W0:Y:S02]  /*01d0*/  UTCATOMSWS.FIND_AND_SET.ALIGN UP1, UR5, UR5 ;  /* 0x00000005000575e3 */ /* 0x000e240008020800 */
[----:B0-----:R-:W-:-:S04]  /*01e0*/  PLOP3.LUT P0, PT, PT, PT, UP1, 0x80, 0x8 ;  /* 0x000000000008781c */ /* 0x001fc80003f0f018 */
[----:B------:R-:W-:-:S04]  /*01f0*/  SEL R0, RZ, 0xffffffff, !P0 ;  /* 0xffffffffff007807 */ /* 0x000fc80004000000 */
[----:B------:R-:W-:Y:S02]  /*0200*/  ISETP.NE.AND P0, PT, R0, RZ, PT ;  /* 0x000000ff0000720c */ /* 0x000fe40003f05270 */
[----:B------:R-:W-:-:S11]  /*0210*/  MOV R0, UR5 ;  /* 0x0000000500007c02 */ /* 0x000fd60008000f00 */
[----:B------:R-:W-:Y:S05]  /*0220*/  @!P0 BRA `(.L_x_4) ;  /* 0xfffffffc00dc8947 */ /* 0x000fea000383ffff */
.L_x_3:
[----:B------:R-:W-:Y:S01]  /*0230*/  IADD3 R3, PT, PT, R0, 0x10, RZ ;  /* 0x0000001000037810 */ /* 0x000fe20007ffe0ff */
[----:B------:R-:W-:Y:S01]  /*0240*/  UMOV UR5, 0x50 ;  /* 0x0000005000057882 */ /* 0x000fe20000000000 */
[----:B------:R-:W-:Y:S01]  /*0250*/  SHF.L.U32 R2, R5, R0, RZ ;  /* 0x0000000005027219 */ /* 0x000fe200000006ff */
[----:B------:R-:W-:Y:S01]  /*0260*/  ULEA UR5, UR6, UR5, 0x18 ;  /* 0x0000000506057291 */ /* 0x000fe2000f8ec0ff */
[----:B------:R-:W-:Y:S02]  /*0270*/  SHF.L.U32 R3, R4, R3, RZ ;  /* 0x0000000304037219 */ /* 0x000fe400000006ff */
[----:B------:R-:W-:Y:S02]  /*0280*/  SHF.L.U32 R0, R0, 0x5, RZ ;  /* 0x0000000500007819 */ /* 0x000fe400000006ff */
[----:B------:R-:W-:-:S05]  /*0290*/  LOP3.LUT R2, R3, R2, RZ, 0xfc, !PT ;  /* 0x0000000203027212 */ /* 0x000fca00078efcff */
[----:B------:R0:W-:Y:S04]  /*02a0*/  ATOMS.OR RZ, [UR5], R2 ;  /* 0x00000002ffff798c */ /* 0x0001e8000b000005 */
[----:B------:R0:W-:Y:S01]  /*02b0*/  STS [UR4], R0 ;  /* 0x00000000ff007988 */ /* 0x0001e20008000804 */
[----:B------:R-:W-:Y:S05]  /*02c0*/  BRA `(.L_x_2) ;  /* 0x0000000000107947 */ /* 0x000fea0003800000 */
.L_x_1:
[----:B------:R-:W-:Y:S02]  /*02d0*/  MOV R0, 0xffffffff ;  /* 0xffffffff00007802 */ /* 0x000fe40000000f00 */
[----:B------:R-:W-:-:S03]  /*02e0*/  MOV R2, 0x310 ;  /* 0x0000031000027802 */ /* 0x000fc60000000f00 */
[----:B------:R0:W-:Y:S04]  /*02f0*/  STS [UR4], R0 ;  /* 0x00000000ff007988 */ /* 0x0001e80008000804 */
[----:B0-----:R-:W-:Y:S05]  /*0300*/  CALL.REL.NOINC `($__internal_1_$__cuda_sm10x_tcgen05_guardrail_trap_phase_invalid_during_alloc) ;  /* 0x0000004800807944 */ /* 0x001fea0003c00000 */
.L_x_2:
[----:B------:R-:W-:Y:S05]  /*0310*/  WARPSYNC.ALL ;  /* 0x0000000000007948 */ /* 0x000fea0003800000 */
[----:B------:R-:W-:Y:S01]  /*0320*/  NOP ;  /* 0x0000000000007918 */ /* 0x000fe20000000000 */
.L_x_0:
[----:B0-----:R-:W0:Y:S01]  /*0330*/  S2R R0, SR_CTAID.X ;  /* 0x0000000000007919 */ /* 0x001e220000002500 */
[----:B------:R-:W1:Y:S01]  /*0340*/  S2UR UR10, SR_CTAID.Y ;  /* 0x00000000000a79c3 */ /* 0x000e620000002600 */
[----:B------:R-:W1:Y:S01]  /*0350*/  LDCU.64 UR4, c[0x0][0x3b0] ;  /* 0x00007600ff0477ac */ /* 0x000e620008000a00 */
[----:B------:R-:W-:Y:S02]  /*0360*/  LOP3.LUT R55, R54, 0x3f, RZ, 0xc0, !PT ;  /* 0x0000003f36377812 */ /* 0x000fe400078ec0ff */
[----:B------:R-:W-:Y:S01]  /*0370*/  SHF.R.U32.HI R2, RZ, 0x6, R54 ;  /* 0x00000006ff027819 */ /* 0x000fe20000011636 */
[----:B------:R-:W-:Y:S01]  /*0380*/  UMOV UR12, 0x400 ;  /* 0x00000400000c7882 */ /* 0x000fe20000000000 */
[----:B------:R-:W2:Y:S02]  /*0390*/  LDCU.64 UR30, c[0x0][0x358] ;  /* 0x00006b00ff1e77ac */ /* 0x000ea40008000a00 */
[----:B------:R-:W3:Y:S01]  /*03a0*/  LDC R4, c[0x0][0x3b8] ;  /* 0x0000ee00ff047b82 */ /* 0x000ee20000000800 */
[----:B------:R-:W-:Y:S01]  /*03b0*/  SGXT.U32 R2, R2, 0x2 ;  /* 0x000000020202781a */ /* 0x000fe20000000000 */
[----:B------:R-:W4:Y:S06]  /*03c0*/  LDCU.64 UR8, c[0x0][0x3c0] ;  /* 0x00007800ff0877ac */ /* 0x000f2c0008000a00 */
[----:B------:R-:W2:Y:S08]  /*03d0*/  LDC.64 R10, c[0x0][0x380] ;  /* 0x0000e000ff0a7b82 */ /* 0x000eb00000000a00 */
[----:B------:R-:W2:Y:S01]  /*03e0*/  S2UR UR6, SR_CgaCtaId ;  /* 0x00000000000679c3 */ /* 0x000ea20000008800 */
[----:B-1----:R-:W-:-:S04]  /*03f0*/  UIMAD UR4, UR10, UR4, URZ ;  /* 0x000000040a0472a4 */ /* 0x002fc8000f8e02ff */
[----:B------:R-:W-:Y:S01]  /*0400*/  USHF.L.U32 UR7, UR4, 0x1, URZ ;  /* 0x0000000104077899 */ /* 0x000fe200080006ff */
[----:B0-----:R-:W-:Y:S01]  /*0410*/  LEA R53, R0, R55, 0x6 ;  /* 0x0000003700357211 */ /* 0x001fe200078e30ff */
[----:B---3--:R-:W-:Y:S01]  /*0420*/  IMAD R5, R2, R4, RZ ;  /* 0x0000000402057224 */ /* 0x008fe200078e02ff */
[----:B------:R-:W0:Y:S03]  /*0430*/  LDC.64 R12, c[0x0][0x388] ;  /* 0x0000e200ff0c7b82 */ /* 0x000e260000000a00 */
[----:B------:R-:W-:Y:S01]  /*0440*/  IMAD R0, R53, UR5, RZ ;  /* 0x0000000535007c24 */ /* 0x000fe2000f8e02ff */
[----:B------:R-:W-:Y:S01]  /*0450*/  LEA R7, R4, R5, 0x2 ;  /* 0x0000000504077211 */ /* 0x000fe200078e10ff */
[----:B------:R-:W-:-:S03]  /*0460*/  UIMAD.WIDE UR4, UR4, 0x2, URZ ;  /* 0x00000002040478a5 */ /* 0x000fc6000f8e02ff */
[C---:B------:R-:W-:Y:S01]  /*0470*/  SHF.L.U32 R3, R0.reuse, 0x1, RZ ;  /* 0x0000000100037819 */ /* 0x040fe200000006ff */
[----:B------:R-:W-:Y:S01]  /*0480*/  IMAD.HI R0, R0, 0x2, RZ ;  /* 0x0000000200007827 */ /* 0x000fe200078e02ff */
[----:B------:R-:W-:Y:S01]  /*0490*/  LEA R9, R4, R7, 0x2 ;  /* 0x0000000704097211 */ /* 0x000fe200078e10ff */
[----:B------:R-:W-:Y:S01]  /*04a0*/  BAR.SYNC.DEFER_BLOCKING 0x0 ;  /* 0x0000000000007b1d */ /* 0x000fe20000010000 */
[----:B--2---:R-:W-:Y:S01]  /*04b0*/  IADD3 R8, P0, P1, R3, UR7, R10 ;  /* 0x0000000703087c10 */ /* 0x004fe2000f91e00a */
[----:B------:R-:W-:-:S03]  /*04c0*/  ULEA UR12, UR6, UR12, 0x18 ;  /* 0x0000000c060c7291 */ /* 0x000fc6000f8ec0ff */
[----:B------:R-:W-:Y:S01]  /*04d0*/  IADD3.X R10, PT, PT, R0, UR5, R11, P0, P1 ;  /* 0x00000005000a7c10 */ /* 0x000fe200087e240b */
[----:B------:R-:W1:Y:S01]  /*04e0*/  LDCU UR4, c[0x0][0x3c8] ;  /* 0x00007900ff0477ac */ /* 0x000e620008000800 */
[----:B------:R-:W-:Y:S02]  /*04f0*/  LEA R0, R4, R9, 0x2 ;  /* 0x0000000904007211 */ /* 0x000fe400078e10ff */
[-C--:B------:R-:W-:Y:S02]  /*0500*/  LEA R2, P0, R5, R8.reuse, 0x1 ;  /* 0x0000000805027211 */ /* 0x080fe400078008ff */
[-C--:B------:R-:W-:Y:S02]  /*0510*/  LEA R4, P1, R7, R8.reuse, 0x1 ;  /* 0x0000000807047211 */ /* 0x080fe400078208ff */
[-C--:B------:R-:W-:Y:S02]  /*0520*/  LEA R6, P2, R9, R8.reuse, 0x1 ;  /* 0x0000000809067211 */ /* 0x080fe400078408ff */
[----:B------:R-:W-:-:S02]  /*0530*/  LEA R8, P3, R0, R8, 0x1 ;  /* 0x0000000800087211 */ /* 0x000fc400078608ff */
[-C--:B------:R-:W-:Y:S02]  /*0540*/  LEA.HI.X.SX32 R3, R5, R10.reuse, 0x1, P0 ;  /* 0x0000000a05037211 */ /* 0x080fe400000f0eff */
[-C--:B------:R-:W-:Y:S02]  /*0550*/  LEA.HI.X.SX32 R5, R7, R10.reuse, 0x1, P1 ;  /* 0x0000000a07057211 */ /* 0x080fe400008f0eff */
[-C--:B------:R-:W-:Y:S02]  /*0560*/  LEA.HI.X.SX32 R7, R9, R10.reuse, 0x1, P2 ;  /* 0x0000000a09077211 */ /* 0x080fe400010f0eff */
[----:B------:R-:W-:Y:S02]  /*0570*/  LEA.HI.X.SX32 R9, R0, R10, 0x1, P3 ;  /* 0x0000000a00097211 */ /* 0x000fe400018f0eff */
[----:B------:R-:W2:Y:S01]  /*0580*/  LDS R10, [UR12] ;  /* 0x0000000cff0a7984 */ /* 0x000ea20008000800 */
[----:B------:R-:W-:Y:S06]  /*0590*/  BAR.SYNC.DEFER_BLOCKING 0x0 ;  /* 0x0000000000007b1d */ /* 0x000fec0000010000 */
[----:B------:R-:W5:Y:S04]  /*05a0*/  LDG.E.U16 R6, desc[UR30][R6.64] ;  /* 0x0000001e06067981 */ /* 0x000f68000c1e1500 */
[----:B------:R-:W5:Y:S01]  /*05b0*/  LDG.E.U16 R9, desc[UR30][R8.64] ;  /* 0x0000001e08097981 */ /* 0x000f62000c1e1500 */
[----:B------:R-:W-:-:S02]  /*05c0*/  SHF.R.U32.HI R0, RZ, 0x5, R54 ;  /* 0x00000005ff007819 */ /* 0x000fc40000011636 */
[----:B------:R-:W-:Y:S01]  /*05d0*/  SHF.L.U32 R52, R54, 0x1, RZ ;  /* 0x0000000136347819 */ /* 0x000fe200000006ff */
[----:B------:R3:W5:Y:S01]  /*05e0*/  LDG.E.U16 R11, desc[UR30][R2.64] ;  /* 0x0000001e020b7981 */ /* 0x000762000c1e1500 */
[----:B------:R-:W-:Y:S02]  /*05f0*/  R2UR UR23, R0 ;  /* 0x00000000001772ca */ /* 0x000fe400000e0000 */
[----:B--2---:R-:W-:Y:S01]  /*0600*/  R2UR UR11, R10 ;  /* 0x000000000a0b72ca */ /* 0x004fe200000e0000 */
[----:B------:R2:W5:Y:S01]  /*0610*/  LDG.E.U16 R5, desc[UR30][R4.64] ;  /* 0x0000001e04057981 */ /* 0x000562000c1e1500 */
[C---:B------:R-:W-:Y:S02]  /*0620*/  LOP3.LUT R10, R54.reuse, 0xc0, RZ, 0xc0, !PT ;  /* 0x000000c0360a7812 */ /* 0x040fe400078ec0ff */
[----:B------:R-:W-:Y:S02]  /*0630*/  LOP3.LUT R0, R54, 0xf, RZ, 0xc0, !PT ;  /* 0x0000000f36007812 */ /* 0x000fe400078ec0ff */
[----:B---3--:R-:W-:-:S03]  /*0640*/  SHF.R.U32.HI R3, RZ, 0x2, R10 ;  /* 0x00000002ff037819 */ /* 0x008fc6000001160a */
[----:B-1----:R-:W-:Y:S01]  /*0650*/  IMAD R2, R0, UR4, RZ ;  /* 0x0000000400027c24 */ /* 0x002fe2000f8e02ff */
[----:B--2---:R-:W-:Y:S01]  /*0660*/  LOP3.LUT R4, R3, 0x1fe, R52, 0x78, !PT ;  /* 0x000001fe03047812 */ /* 0x004fe200078e7834 */
[----:B----4-:R-:W-:Y:S01]  /*0670*/  UIMAD UR8, UR10, UR8, URZ ;  /* 0x000000080a0872a4 */ /* 0x010fe2000f8e02ff */
[----:B0-----:R-:W-:Y:S11]  /*0680*/  BRA.U UP0, `(.L_x_5) ;  /* 0x0000000100187547 */ /* 0x001ff6000b800000 */
[----:B------:R-:W-:Y:S01]  /*0690*/  ELECT P0, URZ, PT ;  /* 0x0000000000ff782f */ /* 0x000fe20003800000 */
[----:B------:R-:W-:Y:S01]  /*06a0*/  HFMA2 R3, -RZ, RZ, 0, 5.9604644775390625e-08 ;  /* 0x00000001ff037431 */ /* 0x000fe200000001ff */
[----:B------:R-:W-:Y:S01]  /*06b0*/  UMOV UR4, 0x40 ;  /* 0x0000004000047882 */ /* 0x000fe20000000000 */
[----:B------:R-:W-:Y:S01]  /*06c0*/  UVIRTCOUNT.DEALLOC.SMPOOL 0x80 ;  /* 0x000000800000784c */ /* 0x000fe20000000000 */
[----:B------:R-:W-:-:S09]  /*06d0*/  ULEA UR4, UR6, UR4, 0x18 ;  /* 0x0000000406047291 */ /* 0x000fd2000f8ec0ff */
[----:B------:R0:W-:Y:S03]  /*06e0*/  @P0 STS.U8 [UR4], R3 ;  /* 0x00000003ff000988 */ /* 0x0001e60008000004 */
.L_x_5:
[----:B------:R-:W-:Y:S01]  /*06f0*/  UIMAD.WIDE UR4, UR8, 0x2, URZ ;  /* 0x00000002080478a5 */ /* 0x000fe2000f8e02ff */
[C---:B0-----:R-:W-:Y:S01]  /*0700*/  SHF.L.U32 R3, R2.reuse, 0x1, RZ ;  /* 0x0000000102037819 */ /* 0x041fe200000006ff */
[----:B------:R-:W-:Y:S01]  /*0710*/  USHF.L.U32 UR4, UR23, 0x15, URZ ;  /* 0x0000001517047899 */ /* 0x000fe200080006ff */
[----:B------:R-:W-:Y:S01]  /*0720*/  IMAD.HI R2, R2, 0x2, RZ ;  /* 0x0000000202027827 */ /* 0x000fe200078e02ff */
[----:B------:R-:W-:Y:S01]  /*0730*/  USHF.L.U32 UR6, UR8, 0x1, URZ ;  /* 0x0000000108067899 */ /* 0x000fe200080006ff */
[----:B-----5:R0:W-:Y:S01]  /*0740*/  STS.U16 [R4+UR12+0x3000], R11 ;  /* 0x0030000b04007988 */ /* 0x0201e2000800040c */
[----:B------:R-:W-:Y:S01]  /*0750*/  ULOP3.LUT UR7, UR4, 0x600000, URZ, 0xc0, !UPT ;  /* 0x0060000004077892 */ /* 0x000fe2000f8ec0ff */
[----:B------:R-:W-:Y:S01]  /*0760*/  LOP3.LUT R10, R4, 0x40, RZ, 0x3c, !PT ;  /* 0x00000040040a7812 */ /* 0x000fe200078e3cff */
[----:B------:R-:W-:Y:S01]  /*0770*/  ULOP3.LUT UR8, UR23, 0x4, URZ, 0xc0, !UPT ;  /* 0x0000000417087892 */ /* 0x000fe2000f8ec0ff */
[----:B------:R-:W-:Y:S01]  /*0780*/  STS.U16 [R4+UR12+0x3400], R6 ;  /* 0x0034000604007988 */ /* 0x000fe2000800040c */
[----:B------:R-:W-:Y:S01]  /*0790*/  UIADD3 UR13, UPT, UPT, UR11, UR7, URZ ;  /* 0x000000070b0d7290 */ /* 0x000fe2000fffe0ff */
[----:B------:R-:W-:Y:S01]  /*07a0*/  IADD3 R12, P0, P1, R3, UR6, R12 ;  /* 0x00000006030c7c10 */ /* 0x000fe2000f91e00c */
[----:B------:R-:W-:Y:S01]  /*07b0*/  UMOV UR4, 0x1 ;  /* 0x0000000100047882 */ /* 0x000fe20000000000 */
[----:B------:R1:W-:Y:S01]  /*07c0*/  STS.U16 [R10+UR12+0x3200], R5 ;  /* 0x003200050a007988 */ /* 0x0003e2000800040c */
[----:B------:R-:W-:Y:S01]  /*07d0*/  ULEA UR13, UR8, UR13, 0x1 ;  /* 0x0000000d080d7291 */ /* 0x000fe2000f8e08ff */
[----:B0-----:R-:W-:Y:S01]  /*07e0*/  IADD3.X R11, PT, PT, R2, UR5, R13, P0, P1 ;  /* 0x00000005020b7c10 */ /* 0x001fe200087e240d */
[----:B------:R-:W-:Y:S01]  /*07f0*/  UIADD3 UR15, UPT, UPT, UR12, 0x3800, URZ ;  /* 0x000038000c0f7890 */ /* 0x000fe2000fffe0ff */
[C---:B------:R-:W-:Y:S01]  /*0800*/  LOP3.LUT P1, RZ, R54.reuse, 0xff, RZ, 0xc0, !PT ;  /* 0x000000ff36ff7812 */ /* 0x040fe2000782c0ff */
[----:B------:R0:W-:Y:S01]  /*0810*/  STS.U16 [R10+UR12+0x3600], R9 ;  /* 0x003600090a007988 */ /* 0x0001e2000800040c */
[----:B------:R-:W-:Y:S01]  /*0820*/  SHF.R.U32.HI R7, RZ, 0x4, R54 ;  /* 0x00000004ff077819 */ /* 0x000fe20000011636 */
[----:B------:R-:W2:Y:S01]  /*0830*/  LDCU UR20, c[0x0][0x3f0] ;  /* 0x00007e00ff1477ac */ /* 0x000ea20008000800 */
[----:B------:R-:W-:-:S02]  /*0840*/  LEA.HI R3, R54, 0x30, RZ, 0x1c ;  /* 0x0000003036037811 */ /* 0x000fc400078fe0ff */
[----:B------:R-:W-:Y:S01]  /*0850*/  STTM.16dp32bit_t0_t15.x4 tmem[UR13], RZ ;  /* 0x000000ff000079ed */ /* 0x000fe2000890000d */
[----:B------:R-:W-:Y:S01]  /*0860*/  STTM.16dp32bit_t16_t31.x4 tmem[UR13+0x4], RZ ;  /* 0x000004ff000079ed */ /* 0x000fe2000892000d */
[----:B------:R-:W3:Y:S01]  /*0870*/  FENCE.VIEW.ASYNC.T ;  /* 0x00000000000073c6 */ /* 0x000ee20000000200 */
[----:B------:R-:W-:Y:S01]  /*0880*/  SGXT.U32 R2, R7, 0x4 ;  /* 0x000000040702781a */ /* 0x000fe20000000000 */
[----:B-1----:R-:W-:Y:S01]  /*0890*/  IMAD R5, R3, UR9, RZ ;  /* 0x0000000903057c24 */ /* 0x002fe2000f8e02ff */
[----:B------:R-:W-:Y:S02]  /*08a0*/  LEA.HI R4, R54, 0x70, RZ, 0x1c ;  /* 0x0000007036047811 */ /* 0x000fe400078fe0ff */
[----:B------:R-:W-:Y:S01]  /*08b0*/  MOV R3, UR9 ;  /* 0x0000000900037c02 */ /* 0x000fe20008000f00 */
[----:B---3--:R-:W-:Y:S01]  /*08c0*/  VOTEU.ALL UP1, P1 ;  /* 0x0000000000ff7886 */ /* 0x008fe20000820000 */
[----:B------:R-:W-:Y:S01]  /*08d0*/  IMAD R2, R2, UR9, RZ ;  /* 0x0000000902027c24 */ /* 0x000fe2000f8e02ff */
[----:B------:R-:W-:Y:S01]  /*08e0*/  VOTEU.ALL UP2, P1 ;  /* 0x0000000000ff7886 */ /* 0x000fe20000840000 */
[----:B------:R-:W-:Y:S01]  /*08f0*/  IMAD R8, R4, UR9, RZ ;  /* 0x0000000904087c24 */ /* 0x000fe2000f8e02ff */
[----:B------:R-:W-:Y:S01]  /*0900*/  MOV R4, UR9 ;  /* 0x0000000900047c02 */ /* 0x000fe20008000f00 */
[----:B------:R-:W-:-:S04]  /*0910*/  @!UP1 UIADD3 UR16, UPT, UPT, -UR4, 0x100000, URZ ;  /* 0x0010000004109890 */ /* 0x000fc8000fffe1ff */
[----:B------:R-:W-:Y:S02]  /*0920*/  @!UP1 USHF.L.U32 UR17, UR16, 0xb, URZ ;  /* 0x0000000b10119899 */ /* 0x000fe400080006ff */
[----:B------:R-:W-:Y:S01]  /*0930*/  @!UP1 USHF.L.U32 UR16, UR16, 0x1, URZ ;  /* 0x0000000110109899 */ /* 0x000fe200080006ff */
[----:B------:R-:W-:Y:S01]  /*0940*/  BAR.SYNC.DEFER_BLOCKING 0x0 ;  /* 0x0000000000007b1d */ /* 0x000fe20000010000 */
[----:B------:R-:W-:Y:S02]  /*0950*/  LEA R3, R3, R2, 0x4 ;  /* 0x0000000203037211 */ /* 0x000fe400078e20ff */
[----:B------:R-:W-:Y:S02]  /*0960*/  MOV R7, UR9 ;  /* 0x0000000900077c02 */ /* 0x000fe40008000f00 */
[----:B------:R-:W-:Y:S02]  /*0970*/  LEA R4, R4, R3, 0x4 ;  /* 0x0000000304047211 */ /* 0x000fe400078e20ff */
[----:B0-----:R-:W-:-:S02]  /*0980*/  MOV R9, UR9 ;  /* 0x0000000900097c02 */ /* 0x001fc40008000f00 */
[----:B------:R-:W-:Y:S02]  /*0990*/  LEA R46, P2, R3, R12, 0x1 ;  /* 0x0000000c032e7211 */ /* 0x000fe400078408ff */
[----:B------:R-:W-:Y:S02]  /*09a0*/  LEA R6, R7, R4, 0x5 ;  /* 0x0000000407067211 */ /* 0x000fe400078e28ff */
[----:B------:R-:W-:Y:S02]  /*09b0*/  MOV R10, UR9 ;  /* 0x00000009000a7c02 */ /* 0x000fe40008000f00 */
[----:B------:R-:W-:Y:S02]  /*09c0*/  LEA R7, R9, R6, 0x4 ;  /* 0x0000000609077211 */ /* 0x000fe400078e20ff */
[----:B------:R-:W-:Y:S02]  /*09d0*/  LEA.HI.X.SX32 R47, R3, R11, 0x1, P2 ;  /* 0x0000000b032f7211 */ /* 0x000fe400010f0eff */
[----:B------:R-:W-:-:S02]  /*09e0*/  LEA R38, P2, R6, R12, 0x1 ;  /* 0x0000000c06267211 */ /* 0x000fc400078408ff */
[-C--:B------:R-:W-:Y:S02]  /*09f0*/  LEA R48, P0, R2, R12.reuse, 0x1 ;  /* 0x0000000c02307211 */ /* 0x080fe400078008ff */
[-C--:B------:R-:W-:Y:S01]  /*0a00*/  LEA R44, P3, R5, R12.reuse, 0x1 ;  /* 0x0000000c052c7211 */ /* 0x080fe200078608ff */
[----:B------:R-:W0:Y:S02]  /*0a10*/  FENCE.VIEW.ASYNC.S ;  /* 0x00000000000073c6 */ /* 0x000e240000000000 */
[----:B0-----:R0:W1:Y:S01]  /*0a20*/  @!UP2 SYNCS.EXCH.64 URZ, [UR15], UR16 ;  /* 0x000000100fffa5b2 */ /* 0x0010620008000100 */
[----:B------:R-:W-:Y:S02]  /*0a30*/  LEA R42, P4, R8, R12, 0x1 ;  /* 0x0000000c082a7211 */ /* 0x000fe400078808ff */
[----:B------:R-:W-:Y:S02]  /*0a40*/  LEA R3, R10, R7, 0x4 ;  /* 0x000000070a037211 */ /* 0x000fe400078e20ff */
[----:B------:R-:W-:-:S02]  /*0a50*/  LEA.HI.X.SX32 R39, R6, R11, 0x1, P2 ;  /* 0x0000000b06277211 */ /* 0x000fc400010f0eff */
[----:B--2---:R-:W-:Y:S02]  /*0a60*/  ISETP.LT.AND P2, PT, RZ, UR20, PT ;  /* 0x00000014ff007c0c */ /* 0x004fe4000bf41270 */
[-C--:B------:R-:W-:Y:S02]  /*0a70*/  LEA.HI.X.SX32 R49, R2, R11.reuse, 0x1, P0 ;  /* 0x0000000b02317211 */ /* 0x080fe400000f0eff */
[-C--:B------:R-:W-:Y:S02]  /*0a80*/  LEA.HI.X.SX32 R45, R5, R11.reuse, 0x1, P3 ;  /* 0x0000000b052d7211 */ /* 0x080fe400018f0eff */
[----:B------:R-:W-:Y:S02]  /*0a90*/  LEA.HI.X.SX32 R43, R8, R11, 0x1, P4 ;  /* 0x0000000b082b7211 */ /* 0x000fe400020f0eff */
[-C--:B------:R-:W-:Y:S02]  /*0aa0*/  LEA R40, P0, R4, R12.reuse, 0x1 ;  /* 0x0000000c04287211 */ /* 0x080fe400078008ff */
[----:B------:R-:W-:-:S02]  /*0ab0*/  LEA R36, P3, R7, R12, 0x1 ;  /* 0x0000000c07247211 */ /* 0x000fc400078608ff */
[----:B------:R-:W-:Y:S02]  /*0ac0*/  LEA R2, P4, R3, R12, 0x1 ;  /* 0x0000000c03027211 */ /* 0x000fe400078808ff */
[-C--:B------:R-:W-:Y:S02]  /*0ad0*/  LEA.HI.X.SX32 R41, R4, R11.reuse, 0x1, P0 ;  /* 0x0000000b04297211 */ /* 0x080fe400000f0eff */
[-C--:B------:R-:W-:Y:S02]  /*0ae0*/  LEA.HI.X.SX32 R37, R7, R11.reuse, 0x1, P3 ;  /* 0x0000000b07257211 */ /* 0x080fe400018f0eff */
[----:B------:R-:W-:Y:S02]  /*0af0*/  LEA.HI.X.SX32 R3, R3, R11, 0x1, P4 ;  /* 0x0000000b03037211 */ /* 0x000fe400020f0eff */
[----:B------:R-:W-:Y:S01]  /*0b00*/  PRMT R5, RZ, 0x7610, R5 ;  /* 0x00007610ff057816 */ /* 0x000fe20000000005 */
[----:B-1----:R-:W-:Y:S01]  /*0b10*/  BAR.SYNC.DEFER_BLOCKING 0x0 ;  /* 0x0000000000007b1d */ /* 0x002fe20000010000 */
[----:B------:R-:W-:-:S02]  /*0b20*/  PRMT R7, RZ, 0x7610, R7 ;  /* 0x00007610ff077816 */ /* 0x000fc40000000007 */
[----:B------:R-:W-:Y:S02]  /*0b30*/  PRMT R9, RZ, 0x7610, R9 ;  /* 0x00007610ff097816 */ /* 0x000fe40000000009 */
[----:B------:R-:W-:Y:S02]  /*0b40*/  PRMT R11, RZ, 0x7610, R11 ;  /* 0x00007610ff0b7816 */ /* 0x000fe4000000000b */
[----:B------:R-:W-:Y:S02]  /*0b50*/  PRMT R13, RZ, 0x7610, R13 ;  /* 0x00007610ff0d7816 */ /* 0x000fe4000000000d */
[----:B------:R-:W-:Y:S02]  /*0b60*/  PRMT R15, RZ, 0x7610, R15 ;  /* 0x00007610ff0f7816 */ /* 0x000fe4000000000f */
[----:B------:R-:W-:Y:S02]  /*0b70*/  PRMT R17, RZ, 0x7610, R17 ;  /* 0x00007610ff117816 */ /* 0x000fe40000000011 */
[----:B------:R-:W-:Y:S01]  /*0b80*/  PRMT R19, RZ, 0x7610, R19 ;  /* 0x00007610ff137816 */ /* 0x000fe20000000013 */
[----:B------:R-:W2:Y:S04]  /*0b90*/  @P2 LDG.E.U16 R5, desc[UR30][R48.64] ;  /* 0x0000001e30052981 */ /* 0x000ea8000c1e1500 */
[----:B------:R-:W3:Y:S04]  /*0ba0*/  @P2 LDG.E.U16 R7, desc[UR30][R46.64] ;  /* 0x0000001e2e072981 */ /* 0x000ee8000c1e1500 */
[----:B------:R-:W4:Y:S04]  /*0bb0*/  @P2 LDG.E.U16 R9, desc[UR30][R40.64] ;  /* 0x0000001e28092981 */ /* 0x000f28000c1e1500 */
[----:B------:R-:W4:Y:S04]  /*0bc0*/  @P2 LDG.E.U16 R11, desc[UR30][R44.64] ;  /* 0x0000001e2c0b2981 */ /* 0x000f28000c1e1500 */
[----:B------:R-:W4:Y:S04]  /*0bd0*/  @P2 LDG.E.U16 R13, desc[UR30][R38.64] ;  /* 0x0000001e260d2981 */ /* 0x000f28000c1e1500 */
[----:B------:R-:W4:Y:S04]  /*0be0*/  @P2 LDG.E.U16 R15, desc[UR30][R36.64] ;  /* 0x0000001e240f2981 */ /* 0x000f28000c1e1500 */
[----:B------:R-:W4:Y:S04]  /*0bf0*/  @P2 LDG.E.U16 R17, desc[UR30][R2.64] ;  /* 0x0000001e02112981 */ /* 0x000f28000c1e1500 */
[----:B------:R-:W4:Y:S01]  /*0c00*/  @P2 LDG.E.U16 R19, desc[UR30][R42.64] ;  /* 0x0000001e2a132981 */ /* 0x000f22000c1e1500 */
[----:B------:R-:W-:Y:S01]  /*0c10*/  SHF.R.S32.HI R4, RZ, 0x6, R54 ;  /* 0x00000006ff047819 */ /* 0x000fe20000011436 */
[----:B------:R-:W-:Y:S01]  /*0c20*/  VOTEU.ALL UP2, P1 ;  /* 0x0000000000ff7886 */ /* 0x000fe20000840000 */
[----:B0-----:R-:W-:-:S04]  /*0c30*/  @!UP1 UIADD3 UR16, UPT, UPT, -UR4, 0x100000, URZ ;  /* 0x0010000004109890 */ /* 0x001fc8000fffe1ff */
[----:B------:R-:W-:Y:S02]  /*0c40*/  @!UP1 USHF.L.U32 UR17, UR16, 0xb, URZ ;  /* 0x0000000b10119899 */ /* 0x000fe400080006ff */
[----:B------:R-:W-:Y:S02]  /*0c50*/  @!UP1 USHF.L.U32 UR16, UR16, 0x1, URZ ;  /* 0x0000000110109899 */ /* 0x000fe400080006ff */
[----:B------:R-:W-:Y:S01]  /*0c60*/  UIADD3 UR32, UPT, UPT, UR11, 0x100000, URZ ;  /* 0x001000000b207890 */ /* 0x000fe2000fffe0ff */
[----:B------:R-:W-:Y:S01]  /*0c70*/  SGXT R4, R4, 0x1 ;  /* 0x000000010404781a */ /* 0x000fe20000000200 */
[----:B------:R-:W-:Y:S02]  /*0c80*/  UIADD3 UR6, UPT, UPT, UR12, 0x1000, URZ ;  /* 0x000010000c067890 */ /* 0x000fe4000fffe0ff */
[----:B------:R-:W-:-:S04]  /*0c90*/  @!UP1 UIADD3 UR4, UPT, UPT, -UR4, 0x100000, URZ ;  /* 0x0010000004049890 */ /* 0x000fc8000fffe1ff */
[----:B------:R-:W-:Y:S02]  /*0ca0*/  @!UP1 USHF.L.U32 UR5, UR4, 0xb, URZ ;  /* 0x0000000b04059899 */ /* 0x000fe400080006ff */
[----:B------:R-:W-:Y:S02]  /*0cb0*/  @!UP1 USHF.L.U32 UR4, UR4, 0x1, URZ ;  /* 0x0000000104049899 */ /* 0x000fe400080006ff */
[----:B------:R-:W-:Y:S01]  /*0cc0*/  UIADD3 UR14, UPT, UPT, UR7, UR32, URZ ;  /* 0x00000020070e7290 */ /* 0x000fe2000fffe0ff */
[----:B------:R-:W-:Y:S02]  /*0cd0*/  LOP3.LUT R21, R4, 0x90, RZ, 0xc0, !PT ;  /* 0x0000009004157812 */ /* 0x000fe400078ec0ff */
[----:B------:R-:W-:Y:S01]  /*0ce0*/  ISETP.EQ.U32.AND P3, PT, RZ, UR23, P2 ;  /* 0x00000017ff007c0c */ /* 0x000fe20009762070 */
[----:B------:R-:W-:Y:S01]  /*0cf0*/  ULEA UR14, UR8, UR14, 0x4 ;  /* 0x0000000e080e7291 */ /* 0x000fe2000f8e20ff */
[----:B------:R-:W-:Y:S01]  /*0d00*/  LOP3.LUT R52, R21, 0x17e, R52, 0x78, !PT ;  /* 0x0000017e15347812 */ /* 0x000fe200078e7834 */
[----:B------:R0:W1:Y:S01]  /*0d10*/  @!UP2 SYNCS.EXCH.64 URZ, [UR12+0x3808], UR16 ;  /* 0x003808100cffa5b2 */ /* 0x0000620008000100 */
[----:B------:R-:W-:-:S03]  /*0d20*/  VOTEU.ALL UP2, P1 ;  /* 0x0000000000ff7886 */ /* 0x000fc60000840000 */
[----:B--2---:R0:W-:Y:S04]  /*0d30*/  STS.U16 [R52+UR12], R5 ;  /* 0x0000000534007988 */ /* 0x0041e8000800040c */
[----:B---3--:R0:W-:Y:S04]  /*0d40*/  STS.U16 [R52+UR12+0x200], R7 ;  /* 0x0002000734007988 */ /* 0x0081e8000800040c */
[----:B----4-:R0:W-:Y:S04]  /*0d50*/  STS.U16 [R52+UR12+0x400], R9 ;  /* 0x0004000934007988 */ /* 0x0101e8000800040c */
[----:B------:R0:W-:Y:S04]  /*0d60*/  STS.U16 [R52+UR12+0x600], R11 ;  /* 0x0006000b34007988 */ /* 0x0001e8000800040c */
[----:B------:R0:W-:Y:S04]  /*0d70*/  STS.U16 [R52+UR12+0x800], R13 ;  /* 0x0008000d34007988 */ /* 0x0001e8000800040c */
[----:B------:R0:W-:Y:S04]  /*0d80*/  STS.U16 [R52+UR12+0xa00], R15 ;  /* 0x000a000f34007988 */ /* 0x0001e8000800040c */
[----:B------:R0:W-:Y:S04]  /*0d90*/  STS.U16 [R52+UR12+0xc00], R17 ;  /* 0x000c001134007988 */ /* 0x0001e8000800040c */
[----:B------:R0:W-:Y:S01]  /*0da0*/  STS.U16 [R52+UR12+0xe00], R19 ;  /* 0x000e001334007988 */ /* 0x0001e2000800040c */
[----:B-1----:R1:W-:Y:S06]  /*0db0*/  MEMBAR.ALL.CTA ;  /* 0x0000000000007992 */ /* 0x0023ec0000008000 */
[----:B-1----:R-:W-:Y:S04]  /*0dc0*/  FENCE.VIEW.ASYNC.S ;  /* 0x00000000000073c6 */ /* 0x002fe80000000000 */
[----:B------:R-:W1:Y:S02]  /*0dd0*/  FENCE.VIEW.ASYNC.S ;  /* 0x00000000000073c6 */ /* 0x000e640000000000 */
[----:B-1----:R0:W1:Y:S02]  /*0de0*/  @!UP2 SYNCS.EXCH.64 URZ, [UR12+0x1000], UR4 ;  /* 0x001000040cffa5b2 */ /* 0x0020640008000100 */
[----:B-1----:R-:W-:Y:S06]  /*0df0*/  BAR.SYNC.DEFER_BLOCKING 0x0 ;  /* 0x0000000000007b1d */ /* 0x002fec0000010000 */
[----:B0-----:R-:W-:Y:S05]  /*0e00*/  @!P3 BRA `(.L_x_6) ;  /* 0x00000000003cb947 */ /* 0x001fea0003800000 */
[----:B------:R-:W-:Y:S02]  /*0e10*/  UIADD3 UR4, UPT, UPT, UR12, 0x3000, URZ ;  /* 0x000030000c047890 */ /* 0x000fe4000fffe0ff */
[----:B------:R-:W-:Y:S02]  /*0e20*/  USHF.R.U32.HI UR18, URZ, 0x4, UR12 ;  /* 0x00000004ff127899 */ /* 0x000fe4000801160c */
[----:B------:R-:W-:Y:S02]  /*0e30*/  USHF.R.U32.HI UR4, URZ, 0x4, UR4 ;  /* 0x00000004ff047899 */ /* 0x000fe40008011604 */
[----:B------:R-:W-:Y:S02]  /*0e40*/  USGXT.U32 UR18, UR18, 0xe ;  /* 0x0000000e1212789a */ /* 0x000fe40008000000 */
[----:B------:R-:W-:Y:S01]  /*0e50*/  USGXT.U32 UR16, UR4, 0xe ;  /* 0x0000000e0410789a */ /* 0x000fe20008000000 */
[----:B------:R-:W-:Y:S02]  /*0e60*/  UMOV UR5, URZ ;  /* 0x000000ff00057c82 */ /* 0x000fe40008000000 */
[----:B------:R-:W-:Y:S01]  /*0e70*/  UMOV UR4, UR6 ;  /* 0x0000000600047c82 */ /* 0x000fe20008000000 */
[----:B------:R-:W-:Y:S01]  /*0e80*/  UMOV UR24, 0x0 ;  /* 0x0000000000187882 */ /* 0x000fe20000000000 */
[----:B------:R-:W-:Y:S01]  /*0e90*/  UMOV UR25, 0x4208010 ;  /* 0x0420801000197882 */ /* 0x000fe20000000000 */
[----:B------:R-:W-:Y:S01]  /*0ea0*/  UMOV UR19, 0xc0004010 ;  /* 0xc000401000137882 */ /* 0x000fe20000000000 */
[----:B------:R-:W-:Y:S01]  /*0eb0*/  UMOV UR17, 0x40004040 ;  /* 0x4000404000117882 */ /* 0x000fe20000000000 */
[----:B------:R-:W-:Y:S01]  /*0ec0*/  UMOV UR4, UR4 ;  /* 0x0000000400047c82 */ /* 0x000fe20008000000 */
[----:B------:R0:W-:Y:S01]  /*0ed0*/  UTCHMMA gdesc[UR16], gdesc[UR18], tmem[UR32], tmem[UR24], idesc[UR25], !UPT ;  /* 0x00ff1812100075ea */ /* 0x0001e2000f800020 */
[----:B------:R0:W-:Y:S01]  /*0ee0*/  UTCBAR [UR4], URZ ;  /* 0x000000ff040073e9 */ /* 0x0001e200080000ff */
[----:B------:R-:W-:-:S02]  /*0ef0*/  NOP ;  /* 0x0000000000007918 */ /* 0x000fc40000000000 */
.L_x_6:
[----:B------:R-:W-:Y:S05]  /*0f00*/  @!P2 BRA `(.L_x_7) ;  /* 0x000000000008a947 */ /* 0x000fea0003800000 */
[----:B------:R-:W1:Y:S02]  /*0f10*/  SYNCS.PHASECHK.TRANS64.TRYWAIT P0, [UR12+0x1000], RZ ;  /* 0x001000ffff0075a7 */ /* 0x000e64000800110c */
[----:B-1----:R-:W-:Y:S05]  /*0f20*/  @!P0 BRA `(.L_x_8) ;  /* 0x0000003c003c8947 */ /* 0x002fea0003800000 */
.L_x_7:
[----:B------:R-:W-:Y:S01]  /*0f30*/  BAR.SYNC.DEFER_BLOCKING 0x0 ;  /* 0x0000000000007b1d */ /* 0x000fe20000010000 */
[----:B------:R-:W-:Y:S02]  /*0f40*/  PRMT R77, RZ, 0x7610, R77 ;  /* 0x00007610ff4d7816 */ /* 0x000fe4000000004d */
[----:B------:R-:W-:Y:S02]  /*0f50*/  PRMT R81, RZ, 0x7610, R81 ;  /* 0x00007610ff517816 */ /* 0x000fe40000000051 */
[----:B------:R-:W-:Y:S01]  /*0f60*/  PRMT R76, RZ, 0x7610, R76 ;  /* 0x00007610ff4c7816 */ /* 0x000fe2000000004c */
[----:B0-----:R-:W0:Y:S02]  /*0f70*/  LDCU UR17, c[0x0][0x3a8] ;  /* 0x00007500ff1177ac */ /* 0x001e240008000800 */
[----:B------:R-:W1:Y:S01]  /*0f80*/  LDC.64 R72, c[0x0][0x390] ;  /* 0x0000e400ff487b82 */ /* 0x000e620000000a00 */
[----:B------:R-:W-:Y:S01]  /*0f90*/  LDTM.16dp32bit_t0_t15.x32 R4, tmem[UR14] ;  /* 0x0000000e000479ee */ /* 0x000fe20008a80000 */
[----:B------:R-:W0:Y:S01]  /*0fa0*/  LDTM.16dp32bit_t16_t31.x32 R4, tmem[UR14+0x20] ;  /* 0x0000200e000479ee */ /* 0x000e220008aa0000 */
[----:B------:R-:W-:Y:S01]  /*0fb0*/  PRMT R82, RZ, 0x7610, R82 ;  /* 0x00007610ff527816 */ /* 0x000fe20000000052 */
[----:B------:R-:W2:Y:S04]  /*0fc0*/  LDCU.64 UR18, c[0x0][0x3d0] ;  /* 0x00007a00ff1277ac */ /* 0x000ea80008000a00 */
[----:B------:R-:W3:Y:S01]  /*0fd0*/  LDC R74, c[0x0][0x3d8] ;  /* 0x0000f600ff4a7b82 */ /* 0x000ee20000000800 */
[----:B------:R-:W4:Y:S01]  /*0fe0*/  @!P1 SYNCS.CCTL.IV [UR12+0x1000] ;  /* 0x00100000ff0099b1 */ /* 0x000f22000800000c */
[----:B------:R-:W-:Y:S01]  /*0ff0*/  NOP ;  /* 0x0000000000007918 */ /* 0x000fe20000000000 */
[----:B--2---:R-:W-:Y:S01]  /*1000*/  UIMAD UR18, UR10, UR18, URZ ;  /* 0x000000120a1272a4 */ /* 0x004fe2000f8e02ff */
[----:B0-----:R-:W-:Y:S01]  /*1010*/  FMUL R50, R4, UR17 ;  /* 0x0000001104327c20 */ /* 0x001fe20008400000 */
[----:B------:R-:W-:Y:S01]  /*1020*/  FMUL R51, R5, UR17 ;  /* 0x0000001105337c20 */ /* 0x000fe20008400000 */
[----:B------:R-:W-:Y:S01]  /*1030*/  FMUL R57, R6, UR17 ;  /* 0x0000001106397c20 */ /* 0x000fe20008400000 */
[----:B------:R-:W-:Y:S01]  /*1040*/  FMUL R58, R7, UR17 ;  /* 0x00000011073a7c20 */ /* 0x000fe20008400000 */
[----:B------:R-:W-:Y:S01]  /*1050*/  FMUL R59, R8, UR17 ;  /* 0x00000011083b7c20 */ /* 0x000fe20008400000 */
[----:B------:R-:W-:-:S02]  /*1060*/  USHF.L.U32 UR16, UR18, 0x1, URZ ;  /* 0x0000000112107899 */ /* 0x000fc400080006ff */
[----:B------:R-:W-:Y:S01]  /*1070*/  FMNMX3 R57, R50, R51, R57, !PT ;  /* 0x0000003332397276 */ /* 0x000fe20007800039 */
[----:B------:R-:W-:Y:S01]  /*1080*/  FMUL R50, R9, UR17 ;  /* 0x0000001109327c20 */ /* 0x000fe20008400000 */
[----:B------:R-:W-:Y:S01]  /*1090*/  FMUL R51, R10, UR17 ;  /* 0x000000110a337c20 */ /* 0x000fe20008400000 */
[----:B------:R-:W-:Y:S01]  /*10a0*/  UIMAD.WIDE UR4, UR18, 0x2, URZ ;  /* 0x00000002120478a5 */ /* 0x000fe2000f8e02ff */
[----:B------:R-:W-:Y:S01]  /*10b0*/  FMNMX3 R59, R57, R58, R59, !PT ;  /* 0x0000003a393b7276 */ /* 0x000fe2000780003b */
[----:B------:R-:W-:Y:S01]  /*10c0*/  FMUL R57, R11, UR17 ;  /* 0x000000110b397c20 */ /* 0x000fe20008400000 */
[----:B------:R-:W-:Y:S02]  /*10d0*/  FMUL R58, R12, UR17 ;  /* 0x000000110c3a7c20 */ /* 0x000fe40008400000 */
[----:B------:R-:W-:Y:S01]  /*10e0*/  FMNMX3 R59, R59, R50, R51, !PT ;  /* 0x000000323b3b7276 */ /* 0x000fe20007800033 */
[----:B------:R-:W-:Y:S01]  /*10f0*/  FMUL R50, R13, UR17 ;  /* 0x000000110d327c20 */ /* 0x000fe20008400000 */
[----:B------:R-:W-:-:S02]  /*1100*/  FMUL R51, R14, UR17 ;  /* 0x000000110e337c20 */ /* 0x000fc40008400000 */
[----:B------:R-:W-:Y:S01]  /*1110*/  FMNMX3 R59, R59, R57, R58, !PT ;  /* 0x000000393b3b7276 */ /* 0x000fe2000780003a */
[----:B------:R-:W-:Y:S01]  /*1120*/  FMUL R57, R15, UR17 ;  /* 0x000000110f397c20 */ /* 0x000fe20008400000 */
[----:B------:R-:W-:Y:S02]  /*1130*/  FMUL R58, R16, UR17 ;  /* 0x00000011103a7c20 */ /* 0x000fe40008400000 */
        /* <DEDUP_REMOVED lines=29> */
[----:B------:R-:W-:Y:S02]  /*1310*/  LOP3.LUT R59, R54, 0x60, RZ, 0xc0, !PT ;  /* 0x00000060363b7812 */ /* 0x000fe400078ec0ff */
[----:B------:R-:W-:Y:S02]  /*1320*/  FMNMX3 R50, R58, R50, R51, !PT ;  /* 0x000000323a327276 */ /* 0x000fe40007800033 */
[----:B------:R-:W-:-:S02]  /*1330*/  LOP3.LUT R51, R54, 0xff, RZ, 0xc0, !PT ;  /* 0x000000ff36337812 */ /* 0x000fc400078ec0ff */
[----:B------:R-:W-:Y:S02]  /*1340*/  FMNMX R57, R57, R50, !PT ;  /* 0x0000003239397209 */ /* 0x000fe40007800000 */
[----:B------:R-:W-:Y:S02]  /*1350*/  LOP3.LUT R50, R54, 0x1f, RZ, 0xc0, !PT ;  /* 0x0000001f36327812 */ /* 0x000fe400078ec0ff */
[----:B------:R-:W-:Y:S01]  /*1360*/  LEA R60, R0, R59, 0x1 ;  /* 0x0000003b003c7211 */ /* 0x000fe200078e08ff */
[----:B------:R-:W0:Y:S01]  /*1370*/  SHFL.BFLY PT, R58, R57, 0x10, 0x1f ;  /* 0x0e001f00393a7f89 */ /* 0x000e2200000e0000 */
[----:B------:R-:W-:Y:S02]  /*1380*/  ISETP.GE.U32.AND P4, PT, R50, 0x10, PT ;  /* 0x000000103200780c */ /* 0x000fe40003f86070 */
[C---:B------:R-:W-:Y:S02]  /*1390*/  LEA.HI R50, R51.reuse, R60, RZ, 0x19 ;  /* 0x0000003c33327211 */ /* 0x040fe400078fc8ff */
[----:B------:R-:W-:-:S02]  /*13a0*/  ISETP.GE.U32.AND P5, PT, R51, 0x80, PT ;  /* 0x000000803300780c */ /* 0x000fc40003fa6070 */
[----:B------:R-:W-:Y:S02]  /*13b0*/  LEA R50, R50, UR12, 0x2 ;  /* 0x0000000c32327c11 */ /* 0x000fe4000f8e10ff */
[----:B------:R-:W-:-:S05]  /*13c0*/  LOP3.LUT R0, R54, 0x7f, RZ, 0xc0, !PT ;  /* 0x0000007f36007812 */ /* 0x000fca00078ec0ff */
[----:B------:R-:W-:Y:S01]  /*13d0*/  IMAD R0, R0, UR19, RZ ;  /* 0x0000001300007c24 */ /* 0x000fe2000f8e02ff */
[----:B0-----:R-:W-:Y:S02]  /*13e0*/  FMNMX R59, R57, R58, !PT ;  /* 0x0000003a393b7209 */ /* 0x001fe40007800000 */
[----:B------:R-:W-:Y:S02]  /*13f0*/  LEA R58, R51, UR12, 0x2 ;  /* 0x0000000c333a7c11 */ /* 0x000fe4000f8e10ff */
[C---:B------:R-:W-:Y:S01]  /*1400*/  SHF.L.U32 R57, R0.reuse, 0x1, RZ ;  /* 0x0000000100397819 */ /* 0x040fe200000006ff */
[----:B----4-:R-:W-:Y:S01]  /*1410*/  @!P4 STS [R50], R59 ;  /* 0x0000003b3200c388 */ /* 0x010fe20000000800 */
[----:B------:R-:W-:Y:S01]  /*1420*/  IMAD.HI R0, R0, 0x2, RZ ;  /* 0x0000000200007827 */ /* 0x000fe200078e02ff */
[----:B------:R-:W-:Y:S01]  /*1430*/  BAR.SYNC.DEFER_BLOCKING 0x0 ;  /* 0x0000000000007b1d */ /* 0x000fe20000010000 */
[----:B-1----:R-:W-:-:S04]  /*1440*/  IADD3 R72, P0, P6, R57, UR16, R72 ;  /* 0x0000001039487c10 */ /* 0x002fc8000fe1e048 */
[----:B------:R-:W-:Y:S02]  /*1450*/  IADD3.X R57, PT, PT, R0, UR5, R73, P0, P6 ;  /* 0x0000000500397c10 */ /* 0x000fe400087ec449 */
[----:B------:R-:W-:Y:S02]  /*1460*/  LOP3.LUT P0, RZ, R54, 0x1, RZ, 0xc0, !PT ;  /* 0x0000000136ff7812 */ /* 0x000fe4000780c0ff */
[----:B------:R-:W-:Y:S02]  /*1470*/  LEA R0, R60, UR12, 0x2 ;  /* 0x0000000c3c007c11 */ /* 0x000fe4000f8e10ff */
[----:B------:R-:W-:Y:S01]  /*1480*/  ISETP.LT.U32.AND P0, PT, R51, 0x80, !P0 ;  /* 0x000000803300780c */ /* 0x000fe20004701070 */
[----:B------:R-:W0:Y:S04]  /*1490*/  @!P5 LDS R61, [R58] ;  /* 0x000000003a3dd984 */ /* 0x000e280000000800 */
[----:B0-----:R-:W0:Y:S02]  /*14a0*/  SHFL.BFLY PT, R62, R61, 0x1, 0x1f ;  /* 0x0c201f003d3e7f89 */ /* 0x001e2400000e0000 */
[----:B0-----:R-:W-:-:S06]  /*14b0*/  FMNMX R59, R61, R62, !PT ;  /* 0x0000003e3d3b7209 */ /* 0x001fcc0007800000 */
[----:B------:R-:W-:Y:S01]  /*14c0*/  @P0 STS [R58], R59 ;  /* 0x0000003b3a000388 */ /* 0x000fe20000000800 */
[----:B------:R-:W-:Y:S06]  /*14d0*/  BAR.SYNC.DEFER_BLOCKING 0x0 ;  /* 0x0000000000007b1d */ /* 0x000fec0000010000 */
[----:B------:R-:W0:Y:S02]  /*14e0*/  LDS R78, [R0] ;  /* 0x00000000004e7984 */ /* 0x000e240000000800 */
[----:B0-----:R-:W-:-:S05]  /*14f0*/  FMNMX R78, R78, -INF , !PT ;  /* 0xff8000004e4e7809 */ /* 0x001fca0007800000 */
[--C-:B------:R-:W-:Y:S01]  /*1500*/  FFMA R4, R4, UR17, -R78.reuse ;  /* 0x0000001104047c23 */ /* 0x100fe2000800084e */
[--C-:B------:R-:W-:Y:S01]  /*1510*/  FFMA R5, R5, UR17, -R78.reuse ;  /* 0x0000001105057c23 */ /* 0x100fe2000800084e */
[--C-:B------:R-:W-:Y:S01]  /*1520*/  FFMA R6, R6, UR17, -R78.reuse ;  /* 0x0000001106067c23 */ /* 0x100fe2000800084e */
[--C-:B------:R-:W-:Y:S01]  /*1530*/  FFMA R7, R7, UR17, -R78.reuse ;  /* 0x0000001107077c23 */ /* 0x100fe2000800084e */
[----:B------:R-:W-:Y:S01]  /*1540*/  FMUL R4, R4, 1.4426950216293334961 ;  /* 0x3fb8aa3b04047820 */ /* 0x000fe20000400000 */
[----:B------:R-:W-:Y:S01]  /*1550*/  FMUL R5, R5, 1.4426950216293334961 ;  /* 0x3fb8aa3b05057820 */ /* 0x000fe20000400000 */
[----:B------:R-:W-:Y:S01]  /*1560*/  FMUL R6, R6, 1.4426950216293334961 ;  /* 0x3fb8aa3b06067820 */ /* 0x000fe20000400000 */
[----:B------:R-:W-:Y:S01]  /*1570*/  FMUL R7, R7, 1.4426950216293334961 ;  /* 0x3fb8aa3b07077820 */ /* 0x000fe20000400000 */
[--C-:B------:R-:W-:Y:S01]  /*1580*/  FFMA R8, R8, UR17, -R78.reuse ;  /* 0x0000001108087c23 */ /* 0x100fe2000800084e */
[--C-:B------:R-:W-:Y:S01]  /*1590*/  FFMA R9, R9, UR17, -R78.reuse ;  /* 0x0000001109097c23 */ /* 0x100fe2000800084e */
[----:B------:R-:W-:Y:S01]  /*15a0*/  MUFU.EX2 R4, R4 ;  /* 0x0000000400047308 */ /* 0x000fe20000000800 */
[--C-:B------:R-:W-:Y:S01]  /*15b0*/  FFMA R10, R10, UR17, -R78.reuse ;  /* 0x000000110a0a7c23 */ /* 0x100fe2000800084e */
[----:B------:R-:W-:Y:S01]  /*15c0*/  FMUL R8, R8, 1.4426950216293334961 ;  /* 0x3fb8aa3b08087820 */ /* 0x000fe20000400000 */
[----:B------:R-:W-:Y:S01]  /*15d0*/  FMUL R9, R9, 1.4426950216293334961 ;  /* 0x3fb8aa3b09097820 */ /* 0x000fe20000400000 */
[--C-:B------:R-:W-:Y:S01]  /*15e0*/  FFMA R11, R11, UR17, -R78.reuse ;  /* 0x000000110b0b7c23 */ /* 0x100fe2000800084e */
[----:B------:R-:W-:Y:S01]  /*15f0*/  FMUL R10, R10, 1.4426950216293334961 ;  /* 0x3fb8aa3b0a0a7820 */ /* 0x000fe20000400000 */
[--C-:B------:R-:W-:Y:S01]  /*1600*/  FFMA R12, R12, UR17, -R78.reuse ;  /* 0x000000110c0c7c23 */ /* 0x100fe2000800084e */
[--C-:B------:R-:W-:Y:S01]  /*1610*/  FFMA R13, R13, UR17, -R78.reuse ;  /* 0x000000110d0d7c23 */ /* 0x100fe2000800084e */
[----:B------:R-:W0:Y:S01]  /*1620*/  MUFU.EX2 R5, R5 ;  /* 0x0000000500057308 */ /* 0x000e220000000800 */
[----:B------:R-:W-:Y:S01]  /*1630*/  FMUL R11, R11, 1.4426950216293334961 ;  /* 0x3fb8aa3b0b0b7820 */ /* 0x000fe20000400000 */
[----:B------:R-:W-:Y:S01]  /*1640*/  FMUL R12, R12, 1.4426950216293334961 ;  /* 0x3fb8aa3b0c0c7820 */ /* 0x000fe20000400000 */
[----:B------:R-:W-:Y:S01]  /*1650*/  FMUL R13, R13, 1.4426950216293334961 ;  /* 0x3fb8aa3b0d0d7820 */ /* 0x000fe20000400000 */
[--C-:B------:R-:W-:Y:S01]  /*1660*/  FFMA R14, R14, UR17, -R78.reuse ;  /* 0x000000110e0e7c23 */ /* 0x100fe2000800084e */
[--C-:B------:R-:W-:Y:S01]  /*1670*/  FFMA R15, R15, UR17, -R78.reuse ;  /* 0x000000110f0f7c23 */ /* 0x100fe2000800084e */
[--C-:B------:R-:W-:Y:S01]  /*1680*/  FFMA R16, R16, UR17, -R78.reuse ;  /* 0x0000001110107c23 */ /* 0x100fe2000800084e */
[--C-:B------:R-:W-:Y:S01]  /*1690*/  FFMA R17, R17, UR17, -R78.reuse ;  /* 0x0000001111117c23 */ /* 0x100fe2000800084e */
[----:B------:R-:W1:Y:S01]  /*16a0*/  MUFU.EX2 R6, R6 ;  /* 0x0000000600067308 */ /* 0x000e620000000800 */
[----:B------:R-:W-:Y:S01]  /*16b0*/  FMUL R14, R14, 1.4426950216293334961 ;  /* 0x3fb8aa3b0e0e7820 */ /* 0x000fe20000400000 */
[----:B------:R-:W-:Y:S01]  /*16c0*/  FMUL R15, R15, 1.4426950216293334961 ;  /* 0x3fb8aa3b0f0f7820 */ /* 0x000fe20000400000 */
[----:B------:R-:W-:Y:S01]  /*16d0*/  FMUL R16, R16, 1.4426950216293334961 ;  /* 0x3fb8aa3b10107820 */ /* 0x000fe20000400000 */
[----:B------:R-:W-:Y:S01]  /*16e0*/  FMUL R17, R17, 1.4426950216293334961 ;  /* 0x3fb8aa3b11117820 */ /* 0x000fe20000400000 */
[--C-:B------:R-:W-:Y:S01]  /*16f0*/  FFMA R18, R18, UR17, -R78.reuse ;  /* 0x0000001112127c23 */ /* 0x100fe2000800084e */
[--C-:B------:R-:W-:Y:S01]  /*1700*/  FFMA R19, R19, UR17, -R78.reuse ;  /* 0x0000001113137c23 */ /* 0x100fe2000800084e */
[--C-:B------:R-:W-:Y:S01]  /*1710*/  FFMA R20, R20, UR17, -R78.reuse ;  /* 0x0000001114147c23 */ /* 0x100fe2000800084e */
[----:B------:R-:W2:Y:S01]  /*1720*/  MUFU.EX2 R7, R7 ;  /* 0x0000000700077308 */ /* 0x000ea20000000800 */
[----:B0-----:R-:W-:Y:S01]  /*1730*/  FADD R59, R4, R5 ;  /* 0x00000005043b7221 */ /* 0x001fe20000000000 */
[----:B------:R-:W-:Y:S01]  /*1740*/  FMUL R18, R18, 1.4426950216293334961 ;  /* 0x3fb8aa3b12127820 */ /* 0x000fe20000400000 */
[----:B------:R-:W-:Y:S01]  /*1750*/  FMUL R19, R19, 1.4426950216293334961 ;  /* 0x3fb8aa3b13137820 */ /* 0x000fe20000400000 */
[----:B------:R-:W-:Y:S01]  /*1760*/  FMUL R20, R20, 1.4426950216293334961 ;  /* 0x3fb8aa3b14147820 */ /* 0x000fe20000400000 */
[--C-:B------:R-:W-:Y:S01]  /*1770*/  FFMA R21, R21, UR17, -R78.reuse ;  /* 0x0000001115157c23 */ /* 0x100fe2000800084e */
[--C-:B------:R-:W-:Y:S01]  /*1780*/  FFMA R22, R22, UR17, -R78.reuse ;  /* 0x0000001116167c23 */ /* 0x100fe2000800084e */
[--C-:B------:R-:W-:Y:S01]  /*1790*/  FFMA R23, R23, UR17, -R78.reuse ;  /* 0x0000001117177c23 */ /* 0x100fe2000800084e */
[----:B------:R-:W0:Y:S01]  /*17a0*/  MUFU.EX2 R8, R8 ;  /* 0x0000000800087308 */ /* 0x000e220000000800 */
[----:B-1----:R-:W-:Y:S01]  /*17b0*/  FADD R60, R6, R59 ;  /* 0x0000003b063c7221 */ /* 0x002fe20000000000 */
[----:B------:R-:W-:Y:S01]  /*17c0*/  FMUL R21, R21, 1.4426950216293334961 ;  /* 0x3fb8aa3b15157820 */ /* 0x000fe20000400000 */
[----:B------:R-:W-:Y:S01]  /*17d0*/  FMUL R22, R22, 1.4426950216293334961 ;  /* 0x3fb8aa3b16167820 */ /* 0x000fe20000400000 */
[----:B------:R-:W-:Y:S01]  /*17e0*/  FMUL R23, R23, 1.4426950216293334961 ;  /* 0x3fb8aa3b17177820 */ /* 0x000fe20000400000 */
[--C-:B------:R-:W-:Y:S01]  /*17f0*/  FFMA R24, R24, UR17, -R78.reuse ;  /* 0x0000001118187c23 */ /* 0x100fe2000800084e */
[--C-:B------:R-:W-:Y:S01]  /*1800*/  FFMA R25, R25, UR17, -R78.reuse ;  /* 0x0000001119197c23 */ /* 0x100fe2000800084e */
[----:B------:R-:W-:Y:S01]  /*1810*/  FFMA R26, R26, UR17, -R78 ;  /* 0x000000111a1a7c23 */ /* 0x000fe2000800084e */
[----:B------:R-:W1:Y:S01]  /*1820*/  MUFU.EX2 R9, R9 ;  /* 0x0000000900097308 */ /* 0x000e620000000800 */
[----:B--2---:R-:W-:Y:S01]  /*1830*/  FADD R59, R7, R60 ;  /* 0x0000003c073b7221 */ /* 0x004fe20000000000 */
        /* <DEDUP_REMOVED lines=13> */
[----:B------:R-:W-:Y:S01]  /*1910*/  FFMA R32, R32, UR17, -R78 ;  /* 0x0000001120207c23 */ /* 0x000fe2000800084e */
        /* <DEDUP_REMOVED lines=12> */
[----:B------:R-:W-:-:S04]  /*19e0*/  FMUL R35, R35, 1.4426950216293334961 ;  /* 0x3fb8aa3b23237820 */ /* 0x000fc80000400000 */
[----:B------:R-:W2:Y:S01]  /*19f0*/  MUFU.EX2 R13, R13 ;  /* 0x0000000d000d7308 */ /* 0x000ea20000000800 */
[----:B0-----:R-:W-:-:S07]  /*1a00*/  FADD R59, R11, R60 ;  /* 0x0000003c0b3b7221 */ /* 0x001fce0000000000 */
[----:B------:R-:W0:Y:S01]  /*1a10*/  MUFU.EX2 R14, R14 ;  /* 0x0000000e000e7308 */ /* 0x000e220000000800 */
[----:B-1----:R-:W-:-:S07]  /*1a20*/  FADD R60, R12, R59 ;  /* 0x0000003b0c3c7221 */ /* 0x002fce0000000000 */
[----:B------:R-:W1:Y:S01]  /*1a30*/  MUFU.EX2 R15, R15 ;  /* 0x0000000f000f7308 */ /* 0x000e620000000800 */
[----:B--2---:R-:W-:-:S07]  /*1a40*/  FADD R59, R13, R60 ;  /* 0x0000003c0d3b7221 */ /* 0x004fce0000000000 */
        /* <DEDUP_REMOVED lines=39> */
[----:B-1----:R-:W-:-:S04]  /*1cc0*/  FADD R59, R33, R60 ;  /* 0x0000003c213b7221 */ /* 0x002fc80000000000 */
[----:B--2---:R-:W-:-:S04]  /*1cd0*/  FADD R60, R34, R59 ;  /* 0x0000003b223c7221 */ /* 0x004fc80000000000 */
[----:B0-----:R-:W-:-:S05]  /*1ce0*/  FADD R60, R35, R60 ;  /* 0x0000003c233c7221 */ /* 0x001fca0000000000 */
[----:B------:R-:W0:Y:S02]  /*1cf0*/  SHFL.BFLY PT, R59, R60, 0x10, 0x1f ;  /* 0x0e001f003c3b7f89 */ /* 0x000e2400000e0000 */
[----:B0-----:R-:W-:Y:S01]  /*1d00*/  FADD R63, R60, R59 ;  /* 0x0000003b3c3f7221 */ /* 0x001fe20000000000 */
[----:B------:R-:W-:Y:S01]  /*1d10*/  BAR.SYNC.DEFER_BLOCKING 0x0 ;  /* 0x0000000000007b1d */ /* 0x000fe20000010000 */
[----:B------:R-:W-:-:S04]  /*1d20*/  SHF.R.U32.HI R59, RZ, 0x7, R54 ;  /* 0x00000007ff3b7819 */ /* 0x000fc80000011636 */
[----:B------:R-:W-:-:S05]  /*1d30*/  SGXT.U32 R59, R59, 0x1 ;  /* 0x000000013b3b781a */ /* 0x000fca0000000000 */
[----:B---3--:R-:W-:-:S05]  /*1d40*/  IMAD R59, R59, R74, RZ ;  /* 0x0000004a3b3b7224 */ /* 0x008fca00078e02ff */
[C---:B------:R-:W-:Y:S02]  /*1d50*/  LEA R60, R74.reuse, R59, 0x1 ;  /* 0x0000003b4a3c7211 */ /* 0x040fe400078e08ff */
[C---:B------:R-:W-:Y:S02]  /*1d60*/  LEA R70, P6, R59.reuse, R72, 0x1 ;  /* 0x000000483b467211 */ /* 0x040fe400078c08ff */
[C---:B------:R-:W-:Y:S02]  /*1d70*/  LEA R61, R74.reuse, R60, 0x1 ;  /* 0x0000003c4a3d7211 */ /* 0x040fe400078e08ff */
[----:B------:R-:W-:Y:S02]  /*1d80*/  LEA.HI.X.SX32 R71, R59, R57, 0x1, P6 ;  /* 0x000000393b477211 */ /* 0x000fe400030f0eff */
[----:B------:R-:W-:Y:S01]  /*1d90*/  LEA R73, R74, R61, 0x1 ;  /* 0x0000003d4a497211 */ /* 0x000fe200078e08ff */
[----:B------:R-:W-:Y:S01]  /*1da0*/  @!P4 STS [R50], R63 ;  /* 0x0000003f3200c388 */ /* 0x000fe20000000800 */
[C---:B------:R-:W-:Y:S01]  /*1db0*/  LEA R68, P6, R60.reuse, R72, 0x1 ;  /* 0x000000483c447211 */ /* 0x040fe200078c08ff */
[----:B------:R-:W-:Y:S03]  /*1dc0*/  BAR.SYNC.DEFER_BLOCKING 0x0 ;  /* 0x0000000000007b1d */ /* 0x000fe60000010000 */
[----:B------:R-:W-:-:S03]  /*1dd0*/  LEA.HI.X.SX32 R69, R60, R57, 0x1, P6 ;  /* 0x000000393c457211 */ /* 0x000fc600030f0eff */
[----:B------:R-:W0:Y:S04]  /*1de0*/  @!P5 LDS R56, [R58] ;  /* 0x000000003a38d984 */ /* 0x000e280000000800 */
[----:B0-----:R-:W0:Y:S02]  /*1df0*/  SHFL.BFLY PT, R65, R56, 0x1, 0x1f ;  /* 0x0c201f0038417f89 */ /* 0x001e2400000e0000 */
[----:B0-----:R-:W-:Y:S01]  /*1e00*/  FADD R63, R56, R65 ;  /* 0x00000041383f7221 */ /* 0x001fe20000000000 */
[----:B------:R-:W-:-:S04]  /*1e10*/  LEA R56, R74, R73, 0x1 ;  /* 0x000000494a387211 */ /* 0x000fc800078e08ff */
[----:B------:R0:W-:Y:S01]  /*1e20*/  @P0 STS [R58], R63 ;  /* 0x0000003f3a000388 */ /* 0x0001e20000000800 */
[----:B------:R-:W-:Y:S02]  /*1e30*/  LEA R66, P6, R56, R72, 0x1 ;  /* 0x0000004838427211 */ /* 0x000fe400078c08ff */
[----:B------:R-:W-:Y:S01]  /*1e40*/  LEA R59, R74, R56, 0x1 ;  /* 0x000000384a3b7211 */ /* 0x000fe200078e08ff */
[----:B------:R-:W-:Y:S01]  /*1e50*/  BAR.SYNC.DEFER_BLOCKING 0x0 ;  /* 0x0000000000007b1d */ /* 0x000fe20000010000 */
[----:B------:R-:W-:Y:S02]  /*1e60*/  LEA.HI.X.SX32 R67, R56, R57, 0x1, P6 ;  /* 0x0000003938437211 */ /* 0x000fe400030f0eff */
[----:B------:R-:W-:-:S04]  /*1e70*/  LEA R64, P6, R59, R72, 0x1 ;  /* 0x000000483b407211 */ /* 0x000fc800078c08ff */
[----:B------:R-:W-:Y:S01]  /*1e80*/  LEA.HI.X.SX32 R65, R59, R57, 0x1, P6 ;  /* 0x000000393b417211 */ /* 0x000fe200030f0eff */
[----:B------:R-:W2:Y:S04]  /*1e90*/  @P2 LDG.E.U16 R77, desc[UR30][R70.64] ;  /* 0x0000001e464d2981 */ /* 0x000ea8000c1e1500 */
[----:B------:R-:W3:Y:S04]  /*1ea0*/  @P2 LDG.E.U16 R81, desc[UR30][R66.64] ;  /* 0x0000001e42512981 */ /* 0x000ee8000c1e1500 */
[----:B------:R-:W4:Y:S04]  /*1eb0*/  @P2 LDG.E.U16 R76, desc[UR30][R68.64] ;  /* 0x0000001e444c2981 */ /* 0x000f28000c1e1500 */
[----:B------:R-:W4:Y:S01]  /*1ec0*/  @P2 LDG.E.U16 R82, desc[UR30][R64.64] ;  /* 0x0000001e40522981 */ /* 0x000f22000c1e1500 */
[----:B------:R-:W-:-:S02]  /*1ed0*/  LEA R62, P6, R61, R72, 0x1 ;  /* 0x000000483d3e7211 */ /* 0x000fc400078c08ff */
[----:B------:R-:W-:Y:S01]  /*1ee0*/  LEA R59, R74, R59, 0x1 ;  /* 0x0000003b4a3b7211 */ /* 0x000fe200078e08ff */
[----:B------:R1:W1:Y:S01]  /*1ef0*/  LDS R75, [R0] ;  /* 0x00000000004b7984 */ /* 0x0002620000000800 */
[-C--:B0-----:R-:W-:Y:S02]  /*1f00*/  LEA.HI.X.SX32 R63, R61, R57.reuse, 0x1, P6 ;  /* 0x000000393d3f7211 */ /* 0x081fe400030f0eff */
[CC--:B------:R-:W-:Y:S02]  /*1f10*/  LEA R60, P6, R73.reuse, R72.reuse, 0x1 ;  /* 0x00000048493c7211 */ /* 0x0c0fe400078c08ff */
[----:B------:R-:W-:Y:S02]  /*1f20*/  PRMT R79, RZ, 0x7610, R79 ;  /* 0x00007610ff4f7816 */ /* 0x000fe4000000004f */
[----:B------:R-:W-:Y:S02]  /*1f30*/  LEA.HI.X.SX32 R61, R73, R57, 0x1, P6 ;  /* 0x00000039493d7211 */ /* 0x000fe400030f0eff */
[----:B------:R-:W-:-:S02]  /*1f40*/  LEA R58, P6, R59, R72, 0x1 ;  /* 0x000000483b3a7211 */ /* 0x000fc400078c08ff */
[----:B------:R-:W-:Y:S01]  /*1f50*/  LEA R73, R74, R59, 0x1 ;  /* 0x0000003b4a497211 */ /* 0x000fe200078e08ff */
[----:B------:R0:W5:Y:S01]  /*1f60*/  @P2 LDG.E.U16 R79, desc[UR30][R62.64] ;  /* 0x0000001e3e4f2981 */ /* 0x000162000c1e1500 */
[----:B------:R-:W-:Y:S02]  /*1f70*/  LEA.HI.X.SX32 R59, R59, R57, 0x1, P6 ;  /* 0x000000393b3b7211 */ /* 0x000fe400030f0eff */
[----:B------:R-:W-:Y:S02]  /*1f80*/  LEA R56, P6, R73, R72, 0x1 ;  /* 0x0000004849387211 */ /* 0x000fe400078c08ff */
[----:B------:R-:W-:Y:S02]  /*1f90*/  PRMT R80, RZ, 0x7610, R80 ;  /* 0x00007610ff507816 */ /* 0x000fe40000000050 */
[----:B------:R-:W-:Y:S02]  /*1fa0*/  PRMT R83, RZ, 0x7610, R83 ;  /* 0x00007610ff537816 */ /* 0x000fe40000000053 */
[----:B------:R-:W-:-:S02]  /*1fb0*/  PRMT R84, RZ, 0x7610, R84 ;  /* 0x00007610ff547816 */ /* 0x000fc40000000054 */
[----:B------:R-:W-:Y:S01]  /*1fc0*/  LEA.HI.X.SX32 R57, R73, R57, 0x1, P6 ;  /* 0x0000003949397211 */ /* 0x000fe200030f0eff */
[----:B------:R0:W5:Y:S01]  /*1fd0*/  @P2 LDG.E.U16 R80, desc[UR30][R60.64] ;  /* 0x0000001e3c502981 */ /* 0x000162000c1e1500 */
[----:B------:R-:W-:-:S03]  /*1fe0*/  LOP3.LUT R72, R54, 0x80, RZ, 0xc0, !PT ;  /* 0x0000008036487812 */ /* 0x000fc600078ec0ff */
[----:B------:R0:W5:Y:S04]  /*1ff0*/  @P2 LDG.E.U16 R83, desc[UR30][R58.64] ;  /* 0x0000001e3a532981 */ /* 0x000168000c1e1500 */
[----:B------:R0:W5:Y:S01]  /*2000*/  @P2 LDG.E.U16 R84, desc[UR30][R56.64] ;  /* 0x0000001e38542981 */ /* 0x000162000c1e1500 */
[----:B------:R-:W-:Y:S01]  /*2010*/  BAR.SYNC.DEFER_BLOCKING 0x0 ;  /* 0x0000000000007b1d */ /* 0x000fe20000010000 */
[----:B------:R-:W-:Y:S02]  /*2020*/  ISETP.NE.U32.AND P6, PT, R72, RZ, PT ;  /* 0x000000ff4800720c */ /* 0x000fe40003fc5070 */
[----:B------:R-:W-:Y:S02]  /*2030*/  SHF.L.U32 R55, R55, 0x1, RZ ;  /* 0x0000000137377819 */ /* 0x000fe400000006ff */
[----:B------:R-:W-:-:S02]  /*2040*/  SEL R72, RZ, 0x90, !P6 ;  /* 0x00000090ff487807 */ /* 0x000fc40007000000 */
[----:B------:R-:W-:Y:S02]  /*2050*/  LOP3.LUT R74, R54, 0x40, RZ, 0xc0, !PT ;  /* 0x00000040364a7812 */ /* 0x000fe400078ec0ff */
[----:B------:R-:W-:Y:S01]  /*2060*/  LOP3.LUT R55, R72, R55, RZ, 0x3c, !PT ;  /* 0x0000003748377212 */ /* 0x000fe200078e3cff */
[----:B------:R-:W-:-:S03]  /*2070*/  UIADD3 UR16, UPT, UPT, UR11, 0x10, URZ ;  /* 0x000000100b107890 */ /* 0x000fc6000fffe0ff */
[----:B------:R-:W-:Y:S01]  /*2080*/  LEA R74, R74, R55, 0x5 ;  /* 0x000000374a4a7211 */ /* 0x000fe200078e28ff */
[----:B------:R-:W-:-:S03]  /*2090*/  UIADD3 UR17, UPT, UPT, UR7, UR16, URZ ;  /* 0x0000001007117290 */ /* 0x000fc6000fffe0ff */
[----:B------:R-:W-:Y:S02]  /*20a0*/  LOP3.LUT R73, R74, 0x20, RZ, 0x3c, !PT ;  /* 0x000000204a497812 */ /* 0x000fe400078e3cff */
[----:B------:R-:W-:Y:S01]  /*20b0*/  F2FP.F16.F32.PACK_AB R4, R5, R4 ;  /* 0x000000040504723e */ /* 0x000fe200000000ff */
[----:B------:R-:W-:Y:S01]  /*20c0*/  ULEA UR17, UR8, UR17, 0x3 ;  /* 0x0000001108117291 */ /* 0x000fe2000f8e18ff */
[----:B------:R-:W-:Y:S02]  /*20d0*/  F2FP.F16.F32.PACK_AB R5, R7, R6 ;  /* 0x000000060705723e */ /* 0x000fe400000000ff */
[----:B------:R-:W-:Y:S02]  /*20e0*/  F2FP.F16.F32.PACK_AB R6, R9, R8 ;  /* 0x000000080906723e */ /* 0x000fe400000000ff */
[----:B------:R-:W-:Y:S02]  /*20f0*/  F2FP.F16.F32.PACK_AB R7, R11, R10 ;  /* 0x0000000a0b07723e */ /* 0x000fe400000000ff */
[----:B------:R-:W-:-:S02]  /*2100*/  F2FP.F16.F32.PACK_AB R8, R13, R12 ;  /* 0x0000000c0d08723e */ /* 0x000fc400000000ff */
[----:B------:R-:W-:Y:S02]  /*2110*/  F2FP.F16.F32.PACK_AB R9, R15, R14 ;  /* 0x0000000e0f09723e */ /* 0x000fe400000000ff */
[----:B------:R-:W-:Y:S02]  /*2120*/  F2FP.F16.F32.PACK_AB R10, R17, R16 ;  /* 0x00000010110a723e */ /* 0x000fe400000000ff */
[----:B------:R-:W-:Y:S02]  /*2130*/  F2FP.F16.F32.PACK_AB R11, R19, R18 ;  /* 0x00000012130b723e */ /* 0x000fe400000000ff */
[----:B------:R-:W-:Y:S01]  /*2140*/  F2FP.F16.F32.PACK_AB R12, R21, R20 ;  /* 0x00000014150c723e */ /* 0x000fe200000000ff */
[----:B------:R-:W-:Y:S01]  /*2150*/  FADD R20, -R78, -INF ;  /* 0xff8000004e147421 */ /* 0x000fe20000000100 */
[----:B------:R-:W-:Y:S02]  /*2160*/  F2FP.F16.F32.PACK_AB R13, R23, R22 ;  /* 0x00000016170d723e */ /* 0x000fe400000000ff */
[----:B------:R-:W-:-:S02]  /*2170*/  F2FP.F16.F32.PACK_AB R14, R25, R24 ;  /* 0x00000018190e723e */ /* 0x000fc400000000ff */
[----:B------:R-:W-:Y:S02]  /*2180*/  F2FP.F16.F32.PACK_AB R15, R27, R26 ;  /* 0x0000001a1b0f723e */ /* 0x000fe400000000ff */
[----:B------:R-:W-:Y:S02]  /*2190*/  F2FP.F16.F32.PACK_AB R16, R29, R28 ;  /* 0x0000001c1d10723e */ /* 0x000fe400000000ff */
[----:B------:R-:W-:Y:S02]  /*21a0*/  F2FP.F16.F32.PACK_AB R17, R31, R30 ;  /* 0x0000001e1f11723e */ /* 0x000fe400000000ff */
[----:B------:R-:W-:Y:S02]  /*21b0*/  F2FP.F16.F32.PACK_AB R18, R33, R32 ;  /* 0x000000202112723e */ /* 0x000fe400000000ff */
[----:B------:R-:W-:Y:S02]  /*21c0*/  F2FP.F16.F32.PACK_AB R19, R35, R34 ;  /* 0x000000222313723e */ /* 0x000fe400000000ff */
[----:B------:R-:W-:-:S02]  /*21d0*/  LOP3.LUT R72, R74, 0x40, RZ, 0x3c, !PT ;  /* 0x000000404a487812 */ /* 0x000fc400078e3cff */
[----:B------:R-:W-:Y:S01]  /*21e0*/  LOP3.LUT R55, R74, 0x60, RZ, 0x3c, !PT ;  /* 0x000000604a377812 */ /* 0x000fe200078e3cff */
[----:B--2---:R0:W-:Y:S04]  /*21f0*/  STS.U16 [R74+UR12], R77 ;  /* 0x0000004d4a007988 */ /* 0x0041e8000800040c */
[----:B---3--:R0:W-:Y:S04]  /*2200*/  STS.U16 [R74+UR12+0x400], R81 ;  /* 0x000400514a007988 */ /* 0x0081e8000800040c */
[----:B----4-:R0:W-:Y:S04]  /*2210*/  STS.U16 [R73+UR12+0x100], R76 ;  /* 0x0001004c49007988 */ /* 0x0101e8000800040c */
[----:B------:R0:W-:Y:S01]  /*2220*/  STS.U16 [R73+UR12+0x500], R82 ;  /* 0x0005005249007988 */ /* 0x0001e2000800040c */
[----:B-1----:R-:W-:Y:S05]  /*2230*/  @!P2 BRA `(.L_x_9) ;  /* 0x000000000008a947 */ /* 0x002fea0003800000 */
[----:B------:R1:W-:Y:S01]  /*2240*/  STTM.16dp32bit_t0_t15.x16 tmem[UR17], R4 ;  /* 0x00000004000079ed */ /* 0x0003e20008a00011 */
[----:B------:R1:W-:Y:S02]  /*2250*/  STTM.16dp32bit_t16_t31.x16 tmem[UR17+0x10], R4 ;  /* 0x00001004000079ed */ /* 0x0003e40008a20011 */
.L_x_9:
[----:B-----5:R2:W-:Y:S01]  /*2260*/  STS.U16 [R72+UR12+0x200], R79 ;  /* 0x0002004f48007988 */ /* 0x0205e2000800040c */
[----:B------:R-:W-:Y:S01]  /*2270*/  FMUL R20, R20, 1.4426950216293334961 ;  /* 0x3fb8aa3b14147820 */ /* 0x000fe20000400000 */
[----:B------:R-:W-:Y:S02]  /*2280*/  UIADD3 UR18, UPT, UPT, UR20, -0x80, URZ ;  /* 0xffffff8014127890 */ /* 0x000fe4000fffe0ff */
[----:B------:R2:W-:Y:S03]  /*2290*/  STS.U16 [R72+UR12+0x600], R83 ;  /* 0x0006005348007988 */ /* 0x0005e6000800040c */
[----:B------:R-:W3:Y:S01]  /*22a0*/  MUFU.EX2 R20, R20 ;  /* 0x0000001400147308 */ /* 0x000ee20000000800 */
[----:B------:R2:W-:Y:S04]  /*22b0*/  STS.U16 [R55+UR12+0x300], R80 ;  /* 0x0003005037007988 */ /* 0x0005e8000800040c */
[----:B------:R2:W-:Y:S01]  /*22c0*/  STS.U16 [R55+UR12+0x700], R84 ;  /* 0x0007005437007988 */ /* 0x0005e2000800040c */
[----:B------:R-:W4:Y:S02]  /*22d0*/  FENCE.VIEW.ASYNC.T ;  /* 0x00000000000073c6 */ /* 0x000f240000000200 */
[----:B----4-:R-:W-:Y:S06]  /*22e0*/  BAR.SYNC.DEFER_BLOCKING 0x0 ;  /* 0x0000000000007b1d */ /* 0x010fec0000010000 */
[----:B-1----:R-:W1:Y:S01]  /*22f0*/  LDTM.16dp32bit_t0_t15.x4 R4, tmem[UR13] ;  /* 0x0000000d000479ee */ /* 0x002e620008900000 */
[----:B------:R-:W4:Y:S01]  /*2300*/  LDTM.16dp32bit_t16_t31.x4 R4, tmem[UR13+0x4] ;  /* 0x0000040d000479ee */ /* 0x000f220008920000 */
[----:B------:R-:W-:Y:S01]  /*2310*/  NOP ;  /* 0x0000000000007918 */ /* 0x000fe20000000000 */
[----:B--23--:R-:W-:Y:S05]  /*2320*/  @!P2 BRA `(.L_x_10) ;  /* 0x000000000018a947 */ /* 0x00cfea0003800000 */
[C---:B-1--4-:R-:W-:Y:S01]  /*2330*/  FMUL R4, R20.reuse, R4 ;  /* 0x0000000414047220 */ /* 0x052fe20000400000 */
[C---:B------:R-:W-:Y:S01]  /*2340*/  FMUL R5, R20.reuse, R5 ;  /* 0x0000000514057220 */ /* 0x040fe20000400000 */
[C---:B------:R-:W-:Y:S01]  /*2350*/  FMUL R6, R20.reuse, R6 ;  /* 0x0000000614067220 */ /* 0x040fe20000400000 */
[----:B------:R-:W-:-:S04]  /*2360*/  FMUL R7, R20, R7 ;  /* 0x0000000714077220 */ /* 0x000fc80000400000 */
[----:B------:R2:W-:Y:S01]  /*2370*/  STTM.16dp32bit_t0_t15.x4 tmem[UR13], R4 ;  /* 0x00000004000079ed */ /* 0x0005e2000890000d */
[----:B------:R2:W-:Y:S02]  /*2380*/  STTM.16dp32bit_t16_t31.x4 tmem[UR13+0x4], R4 ;  /* 0x00000404000079ed */ /* 0x0005e4000892000d */
.L_x_10:
[----:B----4-:R-:W3:Y:S02]  /*2390*/  FENCE.VIEW.ASYNC.T ;  /* 0x00000000000073c6 */ /* 0x010ee40000000200 */
[----:B---3--:R-:W-:Y:S01]  /*23a0*/  BAR.SYNC.DEFER_BLOCKING 0x0 ;  /* 0x0000000000007b1d */ /* 0x008fe20000010000 */
[----:B------:R-:W-:Y:S01]  /*23b0*/  UISETP.GE.AND UP2, UPT, UR18, 0x1, UPT ;  /* 0x000000011200788c */ /* 0x000fe2000bf46270 */
[----:B------:R-:W-:-:S04]  /*23c0*/  FADD R75, R20, R75 ;  /* 0x0000004b144b7221 */ /* 0x000fc80000000000 */
[----:B------:R3:W-:Y:S06]  /*23d0*/  MEMBAR.ALL.CTA ;  /* 0x0000000000007992 */ /* 0x0007ec0000008000 */
[----:B---3--:R-:W3:Y:S02]  /*23e0*/  FENCE.VIEW.ASYNC.S ;  /* 0x00000000000073c6 */ /* 0x008ee40000000000 */
[----:B---3--:R-:W-:Y:S06]  /*23f0*/  BAR.SYNC.DEFER_BLOCKING 0x0 ;  /* 0x0000000000007b1d */ /* 0x008fec0000010000 */
[----:B------:R-:W-:Y:S05]  /*2400*/  @!P3 BRA `(.L_x_11) ;  /* 0x0000000000c0b947 */ /* 0x000fea0003800000 */
[----:B------:R-:W-:Y:S01]  /*2410*/  USHF.R.U32.HI UR20, URZ, 0x4, UR12 ;  /* 0x00000004ff147899 */ /* 0x000fe2000801160c */
[----:B------:R-:W-:Y:S01]  /*2420*/  UMOV UR4, URZ ;  /* 0x000000ff00047c82 */ /* 0x000fe20008000000 */
[----:B------:R-:W-:Y:S02]  /*2430*/  UMOV UR5, URZ ;  /* 0x000000ff00057c82 */ /* 0x000fe40008000000 */
[----:B------:R-:W-:Y:S02]  /*2440*/  USGXT.U32 UR20, UR20, 0xe ;  /* 0x0000000e1414789a */ /* 0x000fe40008000000 */
[----:B------:R-:W-:Y:S02]  /*2450*/  UIADD3 UR7, UPT, UPT, UR11, 0x18, URZ ;  /* 0x000000180b077890 */ /* 0x000fe4000fffe0ff */
[----:B------:R-:W-:Y:S02]  /*2460*/  UIADD3 UR40, UP3, UPT, UR20, 0x2, URZ ;  /* 0x0000000214287890 */ /* 0x000fe4000ff7e0ff */
[----:B------:R-:W-:-:S02]  /*2470*/  UIADD3 UR8, UPT, UPT, UR11, 0x20, URZ ;  /* 0x000000200b087890 */ /* 0x000fc4000fffe0ff */
[----:B------:R-:W-:Y:S02]  /*2480*/  UIADD3.X UR41, UPT, UPT, UR4, 0x40004040, URZ, UP3, !UPT ;  /* 0x4000404004297890 */ /* 0x000fe40009ffe4ff */
[----:B------:R-:W-:Y:S01]  /*2490*/  UIADD3 UR22, UPT, UPT, UR11, 0x28, URZ ;  /* 0x000000280b167890 */ /* 0x000fe2000fffe0ff */
[----:B------:R-:W-:Y:S01]  /*24a0*/  UMOV UR4, UR15 ;  /* 0x0000000f00047c82 */ /* 0x000fe20008000000 */
[----:B------:R-:W-:Y:S01]  /*24b0*/  UIADD3.64 UR46, UPT, UPT, UR40, 0x4, URZ ;  /* 0x00000004282e7897 */ /* 0x000fe2000fffe0ff */
[----:B------:R-:W-:Y:S01]  /*24c0*/  UMOV UR59, UR4 ;  /* 0x00000004003b7c82 */ /* 0x000fe20008000000 */
[----:B------:R-:W-:Y:S02]  /*24d0*/  UIADD3.64 UR4, UPT, UPT, UR40, 0x2, URZ ;  /* 0x0000000228047897 */ /* 0x000fe4000fffe0ff */
[----:B------:R-:W-:Y:S02]  /*24e0*/  UIADD3 UR33, UPT, UPT, UR11, 0x30, URZ ;  /* 0x000000300b217890 */ /* 0x000fe4000fffe0ff */
[----:B------:R-:W-:-:S02]  /*24f0*/  UIADD3.64 UR48, UPT, UPT, UR40, 0x7e, URZ ;  /* 0x0000007e28307897 */ /* 0x000fc4000fffe0ff */
[----:B------:R-:W-:Y:S02]  /*2500*/  UIADD3 UR56, UPT, UPT, UR11, 0x38, URZ ;  /* 0x000000380b387890 */ /* 0x000fe4000fffe0ff */
[----:B------:R-:W-:Y:S02]  /*2510*/  UIADD3.64 UR50, UPT, UPT, UR40, 0x80, URZ ;  /* 0x0000008028327897 */ /* 0x000fe4000fffe0ff */
[----:B------:R-:W-:Y:S02]  /*2520*/  UIADD3 UR57, UPT, UPT, UR11, 0x40, URZ ;  /* 0x000000400b397890 */ /* 0x000fe4000fffe0ff */
[----:B------:R-:W-:Y:S01]  /*2530*/  UIADD3.64 UR52, UPT, UPT, UR40, 0x82, URZ ;  /* 0x0000008228347897 */ /* 0x000fe2000fffe0ff */
[----:B------:R-:W-:Y:S01]  /*2540*/  UMOV UR28, 0x0 ;  /* 0x00000000001c7882 */ /* 0x000fe20000000000 */
[----:B------:R-:W-:Y:S01]  /*2550*/  UMOV UR29, 0x4040010 ;  /* 0x04040010001d7882 */ /* 0x000fe20000000000 */
[----:B------:R-:W-:Y:S02]  /*2560*/  UIADD3 UR58, UPT, UPT, UR11, 0x48, URZ ;  /* 0x000000480b3a7890 */ /* 0x000fe4000fffe0ff */
[----:B------:R-:W-:Y:S01]  /*2570*/  UIADD3.64 UR54, UPT, UPT, UR40, 0x84, URZ ;  /* 0x0000008428367897 */ /* 0x000fe2000fffe0ff */
[----:B------:R-:W-:Y:S01]  /*2580*/  UMOV UR21, 0x40004040 ;  /* 0x4000404000157882 */ /* 0x000fe20000000000 */
[----:B------:R-:W-:Y:S01]  /*2590*/  UMOV UR26, 0x0 ;  /* 0x00000000001a7882 */ /* 0x000fe20000000000 */
[----:B------:R-:W-:Y:S01]  /*25a0*/  UMOV UR27, 0x4040010 ;  /* 0x04040010001b7882 */ /* 0x000fe20000000000 */
[----:B------:R-:W-:Y:S01]  /*25b0*/  UMOV UR24, 0x0 ;  /* 0x0000000000187882 */ /* 0x000fe20000000000 */
[----:B------:R-:W-:Y:S01]  /*25c0*/  UMOV UR25, 0x4040010 ;  /* 0x0404001000197882 */ /* 0x000fe20000000000 */
[----:B------:R3:W-:Y:S01]  /*25d0*/  UTCHMMA tmem[UR16], gdesc[UR20], tmem[UR11], tmem[UR28], idesc[UR29], UPT ;  /* 0x00ff1c14100079ea */ /* 0x0007e2000b80000b */
        /* <DEDUP_REMOVED lines=15> */
[----:B------:R3:W-:Y:S01]  /*26d0*/  UTCHMMA tmem[UR57], gdesc[UR52], tmem[UR11], tmem[UR42], idesc[UR43], UPT ;  /* 0x00ff2a34390079ea */ /* 0x0007e2000b80000b */
[----:B------:R3:W-:Y:S01]  /*26e0*/  UTCHMMA tmem[UR58], gdesc[UR54], tmem[UR11], tmem[UR44], idesc[UR45], UPT ;  /* 0x00ff2c363a0079ea */ /* 0x0007e2000b80000b */
[----:B------:R3:W-:Y:S01]  /*26f0*/  UTCBAR [UR59], URZ ;  /* 0x000000ff3b0073e9 */ /* 0x0007e200080000ff */
[----:B------:R-:W-:Y:S01]  /*2700*/  NOP ;  /* 0x0000000000007918 */ /* 0x000fe20000000000 */
.L_x_11:
[----:B------:R-:W-:Y:S01]  /*2710*/  FSEL R78, R78, -INF , P2 ;  /* 0xff8000004e4e7808 */ /* 0x000fe20001000000 */
[----:B---3--:R-:W-:Y:S01]  /*2720*/  UMOV UR7, URZ ;  /* 0x000000ff00077c82 */ /* 0x008fe20008000000 */
[----:B0-----:R-:W-:Y:S01]  /*2730*/  FSEL R76, R75, 1, P2 ;  /* 0x3f8000004b4c7808 */ /* 0x001fe20001000000 */
[----:B------:R-:W-:Y:S06]  /*2740*/  BRA.U !UP2, `(.L_x_12) ;  /* 0x000000190a507547 */ /* 0x000fec000b800000 */
[----:B------:R-:W-:Y:S01]  /*2750*/  UIADD3 UR4, UPT, UPT, UR12, 0x2000, URZ ;  /* 0x000020000c047890 */ /* 0x000fe2000fffe0ff */
[----:B------:R-:W-:Y:S01]  /*2760*/  HFMA2 R88, -RZ, RZ, 0, 0 ;  /* 0x00000000ff587431 */ /* 0x000fe200000001ff */
[----:B------:R-:W-:Y:S01]  /*2770*/  USHF.L.U32 UR19, UR19, 0x7, URZ ;  /* 0x0000000713137899 */ /* 0x000fe200080006ff */
[----:B------:R-:W-:Y:S01]  /*2780*/  MOV R81, R78 ;  /* 0x0000004e00517202 */ /* 0x000fe20000000f00 */
[----:B------:R-:W-:Y:S02]  /*2790*/  USHF.R.U32.HI UR4, URZ, 0x4, UR4 ;  /* 0x00000004ff047899 */ /* 0x000fe40008011604 */
[----:B------:R-:W-:Y:S02]  /*27a0*/  UIADD3 UR5, UPT, UPT, UR12, 0x3000, URZ ;  /* 0x000030000c057890 */ /* 0x000fe4000fffe0ff */
[----:B------:R-:W-:Y:S01]  /*27b0*/  USGXT.U32 UR22, UR4, 0xe ;  /* 0x0000000e0416789a */ /* 0x000fe20008000000 */
[----:B------:R-:W-:Y:S01]  /*27c0*/  MOV R77, UR19 ;  /* 0x00000013004d7c02 */ /* 0x000fe20008000f00 */
[----:B------:R-:W-:-:S02]  /*27d0*/  USHF.L.U32 UR20, UR9, 0x7, URZ ;  /* 0x0000000709147899 */ /* 0x000fc400080006ff */
[----:B------:R-:W-:Y:S01]  /*27e0*/  UIADD3 UR34, UP3, UPT, UR22, 0x2, URZ ;  /* 0x0000000216227890 */ /* 0x000fe2000ff7e0ff */
[----:B------:R-:W-:Y:S01]  /*27f0*/  UMOV UR4, URZ ;  /* 0x000000ff00047c82 */ /* 0x000fe20008000000 */
[----:B------:R-:W-:Y:S02]  /*2800*/  USHF.R.U32.HI UR24, URZ, 0x4, UR6 ;  /* 0x00000004ff187899 */ /* 0x000fe40008011606 */
[----:B------:R-:W-:Y:S02]  /*2810*/  USHF.R.U32.HI UR5, URZ, 0x4, UR5 ;  /* 0x00000004ff057899 */ /* 0x000fe40008011605 */
[----:B------:R-:W-:Y:S02]  /*2820*/  UIADD3.X UR35, UPT, UPT, UR4, 0x40004040, URZ, UP3, !UPT ;  /* 0x4000404004237890 */ /* 0x000fe40009ffe4ff */
[----:B------:R-:W-:Y:S01]  /*2830*/  UISETP.NE.U32.AND UP2, UPT, UR23, URZ, UPT ;  /* 0x000000ff1700728c */ /* 0x000fe2000bf45070 */
[----:B------:R-:W0:Y:S01]  /*2840*/  LDCU UR33, c[0x0][0x3a8] ;  /* 0x00007500ff2177ac */ /* 0x000e220008000800 */
[----:B------:R-:W-:-:S02]  /*2850*/  USGXT.U32 UR24, UR24, 0xe ;  /* 0x0000000e1818789a */ /* 0x000fc40008000000 */
[----:B------:R-:W-:Y:S02]  /*2860*/  USGXT.U32 UR26, UR5, 0xe ;  /* 0x0000000e051a789a */ /* 0x000fe40008000000 */
[----:B------:R-:W-:Y:S02]  /*2870*/  UIADD3.64 UR36, UPT, UPT, UR34, 0x2, URZ ;  /* 0x0000000222247897 */ /* 0x000fe4000fffe0ff */
[----:B------:R-:W-:Y:S02]  /*2880*/  UIADD3.64 UR38, UPT, UPT, UR34, 0x4, URZ ;  /* 0x0000000422267897 */ /* 0x000fe4000fffe0ff */
[----:B------:R-:W-:Y:S02]  /*2890*/  UIADD3.64 UR40, UPT, UPT, UR34, 0x7e, URZ ;  /* 0x0000007e22287897 */ /* 0x000fe4000fffe0ff */
[----:B------:R-:W-:Y:S02]  /*28a0*/  UIADD3.64 UR42, UPT, UPT, UR34, 0x80, URZ ;  /* 0x00000080222a7897 */ /* 0x000fe4000fffe0ff */
[----:B------:R-:W-:-:S02]  /*28b0*/  UIADD3.64 UR44, UPT, UPT, UR34, 0x82, URZ ;  /* 0x00000082222c7897 */ /* 0x000fc4000fffe0ff */
[----:B------:R-:W-:Y:S01]  /*28c0*/  UIADD3.64 UR46, UPT, UPT, UR34, 0x84, URZ ;  /* 0x00000084222e7897 */ /* 0x000fe2000fffe0ff */
[----:B------:R-:W-:Y:S01]  /*28d0*/  UMOV UR25, 0x1 ;  /* 0x0000000100197882 */ /* 0x000fe20000000000 */
[----:B------:R-:W-:Y:S01]  /*28e0*/  UMOV UR6, URZ ;  /* 0x000000ff00067c82 */ /* 0x000fe20008000000 */
[----:B0-----:R-:W-:-:S09]  /*28f0*/  UMOV UR21, UR20 ;  /* 0x0000001400157c82 */ /* 0x001fd20008000000 */
.L_x_17:
[----:B-12---:R-:W-:Y:S02]  /*2900*/  MOV R5, UR21 ;  /* 0x0000001500057c02 */ /* 0x006fe40008000f00 */
[----:B------:R-:W-:Y:S02]  /*2910*/  MOV R7, UR21 ;  /* 0x0000001500077c02 */ /* 0x000fe40008000f00 */
[----:B------:R-:W-:Y:S01]  /*2920*/  MOV R9, UR21 ;  /* 0x0000001500097c02 */ /* 0x000fe20008000f00 */
[----:B------:R-:W-:Y:S01]  /*2930*/  IMAD.WIDE R4, R5, 0x2, R48 ;  /* 0x0000000205047825 */ /* 0x000fe200078e0230 */
[----:B------:R-:W-:Y:S02]  /*2940*/  MOV R11, UR21 ;  /* 0x00000015000b7c02 */ /* 0x000fe40008000f00 */
[----:B------:R-:W-:Y:S01]  /*2950*/  MOV R13, UR21 ;  /* 0x00000015000d7c02 */ /* 0x000fe20008000f00 */
[----:B------:R-:W-:Y:S01]  /*2960*/  IMAD.WIDE R6, R7, 0x2, R46 ;  /* 0x0000000207067825 */ /* 0x000fe200078e022e */
[----:B------:R-:W-:Y:S01]  /*2970*/  MOV R15, UR21 ;  /* 0x00000015000f7c02 */ /* 0x000fe20008000f00 */
[----:B------:R0:W2:Y:S01]  /*2980*/  LDG.E.U16 R17, desc[UR30][R4.64] ;  /* 0x0000001e04117981 */ /* 0x0000a2000c1e1500 */
[----:B------:R-:W-:Y:S01]  /*2990*/  MOV R21, UR21 ;  /* 0x0000001500157c02 */ /* 0x000fe20008000f00 */
[----:B------:R-:W-:Y:S01]  /*29a0*/  IMAD.WIDE R8, R9, 0x2, R40 ;  /* 0x0000000209087825 */ /* 0x000fe200078e0228 */
[----:B------:R-:W-:Y:S01]  /*29b0*/  MOV R23, UR21 ;  /* 0x0000001500177c02 */ /* 0x000fe20008000f00 */
[----:B------:R1:W3:Y:S02]  /*29c0*/  LDG.E.U16 R19, desc[UR30][R6.64] ;  /* 0x0000001e06137981 */ /* 0x0002e4000c1e1500 */
[----:B------:R-:W-:-:S02]  /*29d0*/  IMAD.WIDE R10, R11, 0x2, R44 ;  /* 0x000000020b0a7825 */ /* 0x000fc400078e022c */
[----:B------:R-:W4:Y:S02]  /*29e0*/  LDG.E.U16 R9, desc[UR30][R8.64] ;  /* 0x0000001e08097981 */ /* 0x000f24000c1e1500 */
[----:B------:R-:W-:Y:S02]  /*29f0*/  IMAD.WIDE R12, R13, 0x2, R38 ;  /* 0x000000020d0c7825 */ /* 0x000fe400078e0226 */
[----:B------:R-:W5:Y:S02]  /*2a00*/  LDG.E.U16 R11, desc[UR30][R10.64] ;  /* 0x0000001e0a0b7981 */ /* 0x000f64000c1e1500 */
[----:B------:R-:W-:Y:S02]  /*2a10*/  IMAD.WIDE R14, R15, 0x2, R36 ;  /* 0x000000020f0e7825 */ /* 0x000fe400078e0224 */
[----:B------:R-:W5:Y:S02]  /*2a20*/  LDG.E.U16 R13, desc[UR30][R12.64] ;  /* 0x0000001e0c0d7981 */ /* 0x000f64000c1e1500 */
[----:B0-----:R-:W-:-:S02]  /*2a30*/  IMAD.WIDE R4, R21, 0x2, R2 ;  /* 0x0000000215047825 */ /* 0x001fc400078e0202 */
[----:B------:R-:W5:Y:S02]  /*2a40*/  LDG.E.U16 R15, desc[UR30][R14.64] ;  /* 0x0000001e0e0f7981 */ /* 0x000f64000c1e1500 */
[----:B-1----:R-:W-:Y:S02]  /*2a50*/  IMAD.WIDE R6, R23, 0x2, R42 ;  /* 0x0000000217067825 */ /* 0x002fe400078e022a */
[----:B------:R-:W5:Y:S04]  /*2a60*/  LDG.E.U16 R5, desc[UR30][R4.64] ;  /* 0x0000001e04057981 */ /* 0x000f68000c1e1500 */
[----:B------:R-:W5:Y:S01]  /*2a70*/  LDG.E.U16 R7, desc[UR30][R6.64] ;  /* 0x0000001e06077981 */ /* 0x000f62000c1e1500 */
[----:B------:R-:W-:Y:S02]  /*2a80*/  UMOV UR8, 0x1 ;  /* 0x0000000100087882 */ /* 0x000fe40000000000 */
[----:B------:R-:W-:-:S04]  /*2a90*/  @!UP1 UIADD3 UR8, UPT, UPT, -UR8, 0x100000, URZ ;  /* 0x0010000008089890 */ /* 0x000fc8000fffe1ff */
[----:B------:R-:W-:Y:S02]  /*2aa0*/  @!UP1 USHF.L.U32 UR9, UR8, 0xb, URZ ;  /* 0x0000000b08099899 */ /* 0x000fe400080006ff */
[----:B------:R-:W-:Y:S01]  /*2ab0*/  @!UP1 USHF.L.U32 UR8, UR8, 0x1, URZ ;  /* 0x0000000108089899 */ /* 0x000fe200080006ff */
[----:B------:R-:W-:Y:S01]  /*2ac0*/  VOTEU.ALL UP3, P1 ;  /* 0x0000000000ff7886 */ /* 0x000fe20000860000 */
[----:B--2---:R0:W-:Y:S04]  /*2ad0*/  STS.U16 [R52+UR12+0x1000], R17 ;  /* 0x0010001134007988 */ /* 0x0041e8000800040c */
[----:B---3--:R0:W-:Y:S04]  /*2ae0*/  STS.U16 [R52+UR12+0x1200], R19 ;  /* 0x0012001334007988 */ /* 0x0081e8000800040c */
[----:B----4-:R0:W-:Y:S04]  /*2af0*/  STS.U16 [R52+UR12+0x1400], R9 ;  /* 0x0014000934007988 */ /* 0x0101e8000800040c */
[----:B-----5:R0:W-:Y:S04]  /*2b00*/  STS.U16 [R52+UR12+0x1600], R11 ;  /* 0x0016000b34007988 */ /* 0x0201e8000800040c */
[----:B------:R0:W-:Y:S04]  /*2b10*/  STS.U16 [R52+UR12+0x1800], R13 ;  /* 0x0018000d34007988 */ /* 0x0001e8000800040c */
[----:B------:R0:W-:Y:S04]  /*2b20*/  STS.U16 [R52+UR12+0x1a00], R15 ;  /* 0x001a000f34007988 */ /* 0x0001e8000800040c */
[----:B------:R0:W-:Y:S04]  /*2b30*/  STS.U16 [R52+UR12+0x1c00], R5 ;  /* 0x001c000534007988 */ /* 0x0001e8000800040c */
[----:B------:R0:W-:Y:S01]  /*2b40*/  STS.U16 [R52+UR12+0x1e00], R7 ;  /* 0x001e000734007988 */ /* 0x0001e2000800040c */
[----:B------:R1:W-:Y:S06]  /*2b50*/  MEMBAR.ALL.CTA ;  /* 0x0000000000007992 */ /* 0x0003ec0000008000 */
[----:B-1----:R-:W-:Y:S04]  /*2b60*/  FENCE.VIEW.ASYNC.S ;  /* 0x00000000000073c6 */ /* 0x002fe80000000000 */
[----:B------:R-:W1:Y:S02]  /*2b70*/  FENCE.VIEW.ASYNC.S ;  /* 0x00000000000073c6 */ /* 0x000e640000000000 */
[----:B-1----:R0:W1:Y:S02]  /*2b80*/  @!UP3 SYNCS.EXCH.64 URZ, [UR12+0x3810], UR8 ;  /* 0x003810080cffb5b2 */ /* 0x0020640008000100 */
[----:B-1----:R-:W-:Y:S06]  /*2b90*/  BAR.SYNC.DEFER_BLOCKING 0x0 ;  /* 0x0000000000007b1d */ /* 0x002fec0000010000 */
[----:B0-----:R-:W-:Y:S05]  /*2ba0*/  BRA.U UP2, `(.L_x_13) ;  /* 0x00000001022c7547 */ /* 0x001fea000b800000 */
[----:B------:R-:W-:Y:S01]  /*2bb0*/  UIADD3 UR8, UPT, UPT, UR12, 0x3810, URZ ;  /* 0x000038100c087890 */ /* 0x000fe2000fffe0ff */
[----:B------:R-:W-:Y:S01]  /*2bc0*/  UMOV UR9, URZ ;  /* 0x000000ff00097c82 */ /* 0x000fe20008000000 */
[----:B------:R-:W-:Y:S01]  /*2bd0*/  UMOV UR27, 0x40004040 ;  /* 0x40004040001b7882 */ /* 0x000fe20000000000 */
[----:B------:R-:W-:Y:S01]  /*2be0*/  UMOV UR28, UR24 ;  /* 0x00000018001c7c82 */ /* 0x000fe20008000000 */
[----:B------:R-:W-:Y:S01]  /*2bf0*/  UMOV UR29, 0xc0004010 ;  /* 0xc0004010001d7882 */ /* 0x000fe20000000000 */
[----:B------:R-:W-:Y:S01]  /*2c00*/  UMOV UR48, 0x0 ;  /* 0x0000000000307882 */ /* 0x000fe20000000000 */
[----:B------:R-:W-:Y:S01]  /*2c10*/  UMOV UR49, 0x4208010 ;  /* 0x0420801000317882 */ /* 0x000fe20000000000 */
[----:B------:R-:W-:Y:S01]  /*2c20*/  UMOV UR8, UR8 ;  /* 0x0000000800087c82 */ /* 0x000fe20008000000 */
[----:B------:R0:W-:Y:S01]  /*2c30*/  UTCHMMA gdesc[UR26], gdesc[UR28], tmem[UR32], tmem[UR48], idesc[UR49], !UPT ;  /* 0x00ff301c1a0075ea */ /* 0x0001e2000f800020 */
[----:B------:R0:W-:Y:S01]  /*2c40*/  UTCBAR [UR8], URZ ;  /* 0x000000ff080073e9 */ /* 0x0001e200080000ff */
[----:B------:R-:W-:-:S02]  /*2c50*/  NOP ;  /* 0x0000000000007918 */ /* 0x000fc40000000000 */
.L_x_13:
[----:B------:R-:W1:Y:S02]  /*2c60*/  SYNCS.PHASECHK.TRANS64.TRYWAIT P2, [UR12+0x3810], RZ ;  /* 0x003810ffff0075a7 */ /* 0x000e64000804110c */
[----:B-1----:R-:W-:Y:S05]  /*2c70*/  @!P2 BRA `(.L_x_14) ;  /* 0x0000001c00f4a947 */ /* 0x002fea0003800000 */
.L_x_23:
[----:B------:R-:W-:Y:S01]  /*2c80*/  BAR.SYNC.DEFER_BLOCKING 0x0 ;  /* 0x0000000000007b1d */ /* 0x000fe20000010000 */
[----:B------:R-:W-:Y:S02]  /*2c90*/  LEA R89, R51, UR12, 0x2 ;  /* 0x0000000c33597c11 */ /* 0x000fe4000f8e10ff */
[----:B------:R-:W-:-:S03]  /*2ca0*/  SHF.L.U32 R88, R88, 0x1f, RZ ;  /* 0x0000001f58587819 */ /* 0x000fc600000006ff */
[----:B------:R-:W-:Y:S01]  /*2cb0*/  LDTM.16dp32bit_t0_t15.x32 R4, tmem[UR14] ;  /* 0x0000000e000479ee */ /* 0x000fe20008a80000 */
[----:B------:R-:W1:Y:S01]  /*2cc0*/  LDTM.16dp32bit_t16_t31.x32 R4, tmem[UR14+0x20] ;  /* 0x0000200e000479ee */ /* 0x000e620008aa0000 */
[----:B------:R-:W2:Y:S01]  /*2cd0*/  @!P1 SYNCS.CCTL.IV [UR12+0x3810] ;  /* 0x00381000ff0099b1 */ /* 0x000ea2000800000c */
[----:B------:R-:W-:Y:S01]  /*2ce0*/  NOP ;  /* 0x0000000000007918 */ /* 0x000fe20000000000 */
[----:B-1----:R-:W-:Y:S01]  /*2cf0*/  FMUL R78, R4, UR33 ;  /* 0x00000021044e7c20 */ /* 0x002fe20008400000 */
[----:B------:R-:W-:Y:S01]  /*2d00*/  FMUL R83, R5, UR33 ;  /* 0x0000002105537c20 */ /* 0x000fe20008400000 */
[----:B------:R-:W-:-:S05]  /*2d10*/  FMUL R80, R6, UR33 ;  /* 0x0000002106507c20 */ /* 0x000fca0008400000 */
[----:B------:R-:W-:Y:S01]  /*2d20*/  FMNMX3 R80, R78, R83, R80, !PT ;  /* 0x000000534e507276 */ /* 0x000fe20007800050 */
        /* <DEDUP_REMOVED lines=40> */
[----:B------:R-:W-:Y:S01]  /*2fb0*/  FMUL R83, R34, UR33 ;  /* 0x0000002122537c20 */ /* 0x000fe20008400000 */
[----:B------:R-:W-:-:S04]  /*2fc0*/  FMUL R80, R35, UR33 ;  /* 0x0000002123507c20 */ /* 0x000fc80008400000 */
[----:B------:R-:W-:-:S04]  /*2fd0*/  FMNMX3 R83, R82, R78, R83, !PT ;  /* 0x0000004e52537276 */ /* 0x000fc80007800053 */
[----:B------:R-:W-:-:S05]  /*2fe0*/  FMNMX R80, R80, R83, !PT ;  /* 0x0000005350507209 */ /* 0x000fca0007800000 */
[----:B------:R-:W1:Y:S02]  /*2ff0*/  SHFL.BFLY PT, R83, R80, 0x10, 0x1f ;  /* 0x0e001f0050537f89 */ /* 0x000e6400000e0000 */
[----:B-1----:R-:W-:-:S05]  /*3000*/  FMNMX R83, R80, R83, !PT ;  /* 0x0000005350537209 */ /* 0x002fca0007800000 */
[----:B--2---:R-:W-:Y:S01]  /*3010*/  @!P4 STS [R50+0x1000], R83 ;  /* 0x001000533200c388 */ /* 0x004fe20000000800 */
[----:B------:R-:W-:Y:S06]  /*3020*/  BAR.SYNC.DEFER_BLOCKING 0x0 ;  /* 0x0000000000007b1d */ /* 0x000fec0000010000 */
[----:B------:R-:W1:Y:S04]  /*3030*/  @!P5 LDS R75, [R89+0x1000] ;  /* 0x00100000594bd984 */ /* 0x000e680000000800 */
[----:B-1----:R-:W1:Y:S02]  /*3040*/  SHFL.BFLY PT, R78, R75, 0x1, 0x1f ;  /* 0x0c201f004b4e7f89 */ /* 0x002e6400000e0000 */
[----:B-1----:R-:W-:-:S05]  /*3050*/  FMNMX R82, R75, R78, !PT ;  /* 0x0000004e4b527209 */ /* 0x002fca0007800000 */
[----:B------:R-:W-:Y:S01]  /*3060*/  @P0 STS [R89+0x1000], R82 ;  /* 0x0010005259000388 */ /* 0x000fe20000000800 */
[----:B------:R-:W-:Y:S06]  /*3070*/  BAR.SYNC.DEFER_BLOCKING 0x0 ;  /* 0x0000000000007b1d */ /* 0x000fec0000010000 */
[----:B------:R-:W1:Y:S02]  /*3080*/  LDS R78, [R0+0x1000] ;  /* 0x00100000004e7984 */ /* 0x000e640000000800 */
[----:B-1----:R-:W-:-:S05]  /*3090*/  FMNMX R78, R78, R81, !PT ;  /* 0x000000514e4e7209 */ /* 0x002fca0007800000 */
        /* <DEDUP_REMOVED lines=8> */
[----:B------:R-:W-:Y:S01]  /*3120*/  MUFU.EX2 R80, R4 ;  /* 0x0000000400507308 */ /* 0x000fe20000000800 */
[--C-:B------:R-:W-:Y:S01]  /*3130*/  FFMA R8, R8, UR33, -R78.reuse ;  /* 0x0000002108087c23 */ /* 0x100fe2000800084e */
[--C-:B------:R-:W-:Y:S01]  /*3140*/  FFMA R9, R9, UR33, -R78.reuse ;  /* 0x0000002109097c23 */ /* 0x100fe2000800084e */
[--C-:B------:R-:W-:Y:S01]  /*3150*/  FFMA R10, R10, UR33, -R78.reuse ;  /* 0x000000210a0a7c23 */ /* 0x100fe2000800084e */
[--C-:B------:R-:W-:Y:S01]  /*3160*/  FFMA R11, R11, UR33, -R78.reuse ;  /* 0x000000210b0b7c23 */ /* 0x100fe2000800084e */
[----:B------:R-:W-:Y:S01]  /*3170*/  FMUL R8, R8, 1.4426950216293334961 ;  /* 0x3fb8aa3b08087820 */ /* 0x000fe20000400000 */
[----:B------:R-:W-:Y:S01]  /*3180*/  FMUL R9, R9, 1.4426950216293334961 ;  /* 0x3fb8aa3b09097820 */ /* 0x000fe20000400000 */
[----:B------:R-:W-:Y:S01]  /*3190*/  FMUL R10, R10, 1.4426950216293334961 ;  /* 0x3fb8aa3b0a0a7820 */ /* 0x000fe20000400000 */
[----:B------:R-:W1:Y:S01]  /*31a0*/  MUFU.EX2 R83, R5 ;  /* 0x0000000500537308 */ /* 0x000e620000000800 */
[----:B------:R-:W-:Y:S01]  /*31b0*/  FMUL R11, R11, 1.4426950216293334961 ;  /* 0x3fb8aa3b0b0b7820 */ /* 0x000fe20000400000 */
[--C-:B------:R-:W-:Y:S01]  /*31c0*/  FFMA R12, R12, UR33, -R78.reuse ;  /* 0x000000210c0c7c23 */ /* 0x100fe2000800084e */
[--C-:B------:R-:W-:Y:S01]  /*31d0*/  FFMA R13, R13, UR33, -R78.reuse ;  /* 0x000000210d0d7c23 */ /* 0x100fe2000800084e */
[--C-:B------:R-:W-:Y:S01]  /*31e0*/  FFMA R14, R14, UR33, -R78.reuse ;  /* 0x000000210e0e7c23 */ /* 0x100fe2000800084e */
[--C-:B------:R-:W-:Y:S01]  /*31f0*/  FFMA R15, R15, UR33, -R78.reuse ;  /* 0x000000210f0f7c23 */ /* 0x100fe2000800084e */
[----:B------:R-:W-:Y:S01]  /*3200*/  FMUL R12, R12, 1.4426950216293334961 ;  /* 0x3fb8aa3b0c0c7820 */ /* 0x000fe20000400000 */
[----:B------:R-:W-:Y:S01]  /*3210*/  FMUL R13, R13, 1.4426950216293334961 ;  /* 0x3fb8aa3b0d0d7820 */ /* 0x000fe20000400000 */
[----:B------:R-:W2:Y:S01]  /*3220*/  MUFU.EX2 R82, R6 ;  /* 0x0000000600527308 */ /* 0x000ea20000000800 */
[----:B------:R-:W-:Y:S01]  /*3230*/  FMUL R14, R14, 1.4426950216293334961 ;  /* 0x3fb8aa3b0e0e7820 */ /* 0x000fe20000400000 */
[----:B------:R-:W-:Y:S01]  /*3240*/  FMUL R15, R15, 1.4426950216293334961 ;  /* 0x3fb8aa3b0f0f7820 */ /* 0x000fe20000400000 */
[--C-:B------:R-:W-:Y:S01]  /*3250*/  FFMA R16, R16, UR33, -R78.reuse ;  /* 0x0000002110107c23 */ /* 0x100fe2000800084e */
[--C-:B------:R-:W-:Y:S01]  /*3260*/  FFMA R17, R17, UR33, -R78.reuse ;  /* 0x0000002111117c23 */ /* 0x100fe2000800084e */
[--C-:B------:R-:W-:Y:S01]  /*3270*/  FFMA R18, R18, UR33, -R78.reuse ;  /* 0x0000002112127c23 */ /* 0x100fe2000800084e */
[--C-:B------:R-:W-:Y:S01]  /*3280*/  FFMA R19, R19, UR33, -R78.reuse ;  /* 0x0000002113137c23 */ /* 0x100fe2000800084e */
[----:B------:R-:W-:Y:S01]  /*3290*/  FMUL R16, R16, 1.4426950216293334961 ;  /* 0x3fb8aa3b10107820 */ /* 0x000fe20000400000 */
[----:B------:R-:W3:Y:S01]  /*32a0*/  MUFU.EX2 R85, R7 ;  /* 0x0000000700557308 */ /* 0x000ee20000000800 */
[----:B-1----:R-:W-:Y:S01]  /*32b0*/  FADD R5, R80, R83 ;  /* 0x0000005350057221 */ /* 0x002fe20000000000 */
[----:B------:R-:W-:Y:S01]  /*32c0*/  FMUL R17, R17, 1.4426950216293334961 ;  /* 0x3fb8aa3b11117820 */ /* 0x000fe20000400000 */
[----:B------:R-:W-:Y:S01]  /*32d0*/  FMUL R18, R18, 1.4426950216293334961 ;  /* 0x3fb8aa3b12127820 */ /* 0x000fe20000400000 */
[--C-:B------:R-:W-:Y:S01]  /*32e0*/  FFMA R20, R20, UR33, -R78.reuse ;  /* 0x0000002114147c23 */ /* 0x100fe2000800084e */
[----:B------:R-:W-:Y:S01]  /*32f0*/  FMUL R19, R19, 1.4426950216293334961 ;  /* 0x3fb8aa3b13137820 */ /* 0x000fe20000400000 */
[--C-:B------:R-:W-:Y:S01]  /*3300*/  FFMA R21, R21, UR33, -R78.reuse ;  /* 0x0000002115157c23 */ /* 0x100fe2000800084e */
[--C-:B------:R-:W-:Y:S01]  /*3310*/  FFMA R22, R22, UR33, -R78.reuse ;  /* 0x0000002116167c23 */ /* 0x100fe2000800084e */
[----:B------:R-:W1:Y:S01]  /*3320*/  MUFU.EX2 R84, R8 ;  /* 0x0000000800547308 */ /* 0x000e620000000800 */
[----:B--2---:R-:W-:Y:S01]  /*3330*/  FADD R4, R82, R5 ;  /* 0x0000000552047221 */ /* 0x004fe20000000000 */
[----:B------:R-:W-:Y:S01]  /*3340*/  FMUL R20, R20, 1.4426950216293334961 ;  /* 0x3fb8aa3b14147820 */ /* 0x000fe20000400000 */
[----:B------:R-:W-:Y:S01]  /*3350*/  FMUL R21, R21, 1.4426950216293334961 ;  /* 0x3fb8aa3b15157820 */ /* 0x000fe20000400000 */
[----:B------:R-:W-:Y:S01]  /*3360*/  FMUL R22, R22, 1.4426950216293334961 ;  /* 0x3fb8aa3b16167820 */ /* 0x000fe20000400000 */
[--C-:B------:R-:W-:Y:S01]  /*3370*/  FFMA R23, R23, UR33, -R78.reuse ;  /* 0x0000002117177c23 */ /* 0x100fe2000800084e */
[--C-:B------:R-:W-:Y:S01]  /*3380*/  FFMA R24, R24, UR33, -R78.reuse ;  /* 0x0000002118187c23 */ /* 0x100fe2000800084e */
[----:B------:R-:W-:Y:S01]  /*3390*/  FFMA R25, R25, UR33, -R78 ;  /* 0x0000002119197c23 */ /* 0x000fe2000800084e */
[----:B------:R-:W2:Y:S01]  /*33a0*/  MUFU.EX2 R87, R9 ;  /* 0x0000000900577308 */ /* 0x000ea20000000800 */
[----:B---3--:R-:W-:Y:S01]  /*33b0*/  FADD R5, R85, R4 ;  /* 0x0000000455057221 */ /* 0x008fe20000000000 */
[----:B------:R-:W-:Y:S01]  /*33c0*/  FMUL R23, R23, 1.4426950216293334961 ;  /* 0x3fb8aa3b17177820 */ /* 0x000fe20000400000 */
[----:B------:R-:W-:Y:S01]  /*33d0*/  FMUL R24, R24, 1.4426950216293334961 ;  /* 0x3fb8aa3b18187820 */ /* 0x000fe20000400000 */
[----:B------:R-:W-:Y:S01]  /*33e0*/  FMUL R25, R25, 1.4426950216293334961 ;  /* 0x3fb8aa3b19197820 */ /* 0x000fe20000400000 */
[--C-:B------:R-:W-:Y:S01]  /*33f0*/  FFMA R26, R26, UR33, -R78.reuse ;  /* 0x000000211a1a7c23 */ /* 0x100fe2000800084e */
[--C-:B------:R-:W-:Y:S01]  /*3400*/  FFMA R27, R27, UR33, -R78.reuse ;  /* 0x000000211b1b7c23 */ /* 0x100fe2000800084e */
[--C-:B------:R-:W-:Y:S01]  /*3410*/  FFMA R28, R28, UR33, -R78.reuse ;  /* 0x000000211c1c7c23 */ /* 0x100fe2000800084e */
[----:B------:R-:W3:Y:S01]  /*3420*/  MUFU.EX2 R86, R10 ;  /* 0x0000000a00567308 */ /* 0x000ee20000000800 */
        /* <DEDUP_REMOVED lines=16> */
[----:B---3--:R-:W-:Y:S01]  /*3530*/  FADD R4, R86, R5 ;  /* 0x0000000556047221 */ /* 0x008fe20000000000 */
[----:B------:R-:W-:Y:S01]  /*3540*/  FMUL R32, R32, 1.4426950216293334961 ;  /* 0x3fb8aa3b20207820 */ /* 0x000fe20000400000 */
[----:B------:R-:W-:Y:S01]  /*3550*/  FMUL R33, R33, 1.4426950216293334961 ;  /* 0x3fb8aa3b21217820 */ /* 0x000fe20000400000 */
[----:B------:R-:W-:Y:S01]  /*3560*/  FMUL R34, R34, 1.4426950216293334961 ;  /* 0x3fb8aa3b22227820 */ /* 0x000fe20000400000 */
[----:B------:R-:W-:-:S03]  /*3570*/  FFMA R35, R35, UR33, -R78 ;  /* 0x0000002123237c23 */ /* 0x000fc6000800084e */
[----:B------:R-:W3:Y:S01]  /*3580*/  MUFU.EX2 R93, R13 ;  /* 0x0000000d005d7308 */ /* 0x000ee20000000800 */
[----:B-1----:R-:W-:Y:S01]  /*3590*/  FADD R5, R91, R4 ;  /* 0x000000045b057221 */ /* 0x002fe20000000000 */
[----:B------:R-:W-:-:S06]  /*35a0*/  FMUL R35, R35, 1.4426950216293334961 ;  /* 0x3fb8aa3b23237820 */ /* 0x000fcc0000400000 */
[----:B------:R-:W1:Y:S01]  /*35b0*/  MUFU.EX2 R92, R14 ;  /* 0x0000000e005c7308 */ /* 0x000e620000000800 */
[----:B--2---:R-:W-:-:S07]  /*35c0*/  FADD R4, R90, R5 ;  /* 0x000000055a047221 */ /* 0x004fce0000000000 */
[----:B------:R-:W2:Y:S01]  /*35d0*/  MUFU.EX2 R95, R15 ;  /* 0x0000000f005f7308 */ /* 0x000ea20000000800 */
[----:B---3--:R-:W-:-:S07]  /*35e0*/  FADD R5, R93, R4 ;  /* 0x000000045d057221 */ /* 0x008fce0000000000 */
[----:B------:R-:W3:Y:S01]  /*35f0*/  MUFU.EX2 R94, R16 ;  /* 0x00000010005e7308 */ /* 0x000ee20000000800 */
[----:B-1----:R-:W-:-:S07]  /*3600*/  FADD R4, R92, R5 ;  /* 0x000000055c047221 */ /* 0x002fce0000000000 */
        /* <DEDUP_REMOVED lines=37> */
[----:B--2---:R-:W-:Y:S01]  /*3860*/  FADD R5, R33, R4 ;  /* 0x0000000421057221 */ /* 0x004fe20000000000 */
[----:B------:R-:W-:Y:S03]  /*3870*/  BAR.SYNC.DEFER_BLOCKING 0x0 ;  /* 0x0000000000007b1d */ /* 0x000fe60000010000 */
[----:B---3--:R-:W-:-:S04]  /*3880*/  FADD R4, R34, R5 ;  /* 0x0000000522047221 */ /* 0x008fc80000000000 */
[----:B-1----:R-:W-:-:S05]  /*3890*/  FADD R4, R101, R4 ;  /* 0x0000000465047221 */ /* 0x002fca0000000000 */
[----:B------:R-:W1:Y:S02]  /*38a0*/  SHFL.BFLY PT, R5, R4, 0x10, 0x1f ;  /* 0x0e001f0004057f89 */ /* 0x000e6400000e0000 */
[----:B-1----:R-:W-:-:S05]  /*38b0*/  FADD R5, R4, R5 ;  /* 0x0000000504057221 */ /* 0x002fca0000000000 */
[----:B------:R-:W-:Y:S01]  /*38c0*/  @!P4 STS [R50+0x1000], R5 ;  /* 0x001000053200c388 */ /* 0x000fe20000000800 */
[----:B------:R-:W-:Y:S06]  /*38d0*/  BAR.SYNC.DEFER_BLOCKING 0x0 ;  /* 0x0000000000007b1d */ /* 0x000fec0000010000 */
[----:B------:R-:W1:Y:S04]  /*38e0*/  @!P5 LDS R79, [R89+0x1000] ;  /* 0x00100000594fd984 */ /* 0x000e680000000800 */
[----:B-1----:R-:W1:Y:S02]  /*38f0*/  SHFL.BFLY PT, R6, R79, 0x1, 0x1f ;  /* 0x0c201f004f067f89 */ /* 0x002e6400000e0000 */
[----:B-1----:R-:W-:-:S05]  /*3900*/  FADD R6, R79, R6 ;  /* 0x000000064f067221 */ /* 0x002fca0000000000 */
[----:B------:R1:W-:Y:S01]  /*3910*/  @P0 STS [R89+0x1000], R6 ;  /* 0x0010000659000388 */ /* 0x0003e20000000800 */
[----:B------:R-:W-:Y:S06]  /*3920*/  BAR.SYNC.DEFER_BLOCKING 0x0 ;  /* 0x0000000000007b1d */ /* 0x000fec0000010000 */
[----:B------:R1:W2:Y:S01]  /*3930*/  LDS R35, [R0+0x1000] ;  /* 0x0010000000237984 */ /* 0x0002a20000000800 */
[----:B------:R-:W3:Y:S02]  /*3940*/  SYNCS.PHASECHK.TRANS64.TRYWAIT P2, [UR15], R88 ;  /* 0x00000058ff0075a7 */ /* 0x000ee4000804110f */
[----:B-123--:R-:W-:Y:S05]  /*3950*/  @!P2 BRA `(.L_x_15) ;  /* 0x0000001000c8a947 */ /* 0x00efea0003800000 */
.L_x_24:
[----:B------:R-:W-:-:S04]  /*3960*/  IMAD.WIDE R4, R77, 0x2, R70 ;  /* 0x000000024d047825 */ /* 0x000fc800078e0246 */
[C---:B------:R-:W-:Y:S01]  /*3970*/  IMAD.WIDE R6, R77.reuse, 0x2, R66 ;  /* 0x000000024d067825 */ /* 0x040fe200078e0242 */
[----:B------:R1:W2:Y:S03]  /*3980*/  LDG.E.U16 R89, desc[UR30][R4.64] ;  /* 0x0000001e04597981 */ /* 0x0002a6000c1e1500 */
[C---:B------:R-:W-:Y:S01]  /*3990*/  IMAD.WIDE R8, R77.reuse, 0x2, R68 ;  /* 0x000000024d087825 */ /* 0x040fe200078e0244 */
[----:B------:R3:W4:Y:S03]  /*39a0*/  LDG.E.U16 R105, desc[UR30][R6.64] ;  /* 0x0000001e06697981 */ /* 0x000726000c1e1500 */
        /* <DEDUP_REMOVED lines=8> */
[----:B------:R-:W-:Y:S01]  /*3a30*/  IMAD.WIDE R18, R77, 0x2, R56 ;  /* 0x000000024d127825 */ /* 0x000fe200078e0238 */
[----:B------:R0:W4:Y:S04]  /*3a40*/  LDG.E.U16 R98, desc[UR30][R16.64] ;  /* 0x0000001e10627981 */ /* 0x000128000c1e1500 */
[----:B------:R0:W4:Y:S01]  /*3a50*/  LDG.E.U16 R102, desc[UR30][R18.64] ;  /* 0x0000001e12667981 */ /* 0x000122000c1e1500 */
[----:B-1----:R-:W-:Y:S01]  /*3a60*/  F2FP.F16.F32.PACK_AB R4, R83, R80 ;  /* 0x000000505304723e */ /* 0x002fe200000000ff */
[----:B------:R-:W-:Y:S01]  /*3a70*/  ULEA UR15, UR25, UR12, 0x3 ;  /* 0x0000000c190f7291 */ /* 0x000fe2000f8e18ff */
[----:B------:R-:W-:Y:S01]  /*3a80*/  F2FP.F16.F32.PACK_AB R5, R85, R82 ;  /* 0x000000525505723e */ /* 0x000fe200000000ff */
[----:B------:R-:W-:Y:S01]  /*3a90*/  UMOV UR7, UR4 ;  /* 0x0000000400077c82 */ /* 0x000fe20008000000 */
[----:B---3--:R-:W-:Y:S01]  /*3aa0*/  F2FP.F16.F32.PACK_AB R6, R87, R84 ;  /* 0x000000545706723e */ /* 0x008fe200000000ff */
[----:B------:R-:W-:Y:S01]  /*3ab0*/  UIADD3 UR15, UPT, UPT, UR15, 0x3800, URZ ;  /* 0x000038000f0f7890 */ /* 0x000fe2000fffe0ff */
[----:B------:R-:W-:-:S02]  /*3ac0*/  F2FP.F16.F32.PACK_AB R7, R91, R86 ;  /* 0x000000565b07723e */ /* 0x000fc400000000ff */
[----:B-----5:R-:W-:Y:S02]  /*3ad0*/  F2FP.F16.F32.PACK_AB R8, R93, R90 ;  /* 0x0000005a5d08723e */ /* 0x020fe400000000ff */
[----:B------:R-:W-:Y:S02]  /*3ae0*/  F2FP.F16.F32.PACK_AB R9, R95, R92 ;  /* 0x0000005c5f09723e */ /* 0x000fe400000000ff */
[----:B0-----:R-:W-:Y:S02]  /*3af0*/  F2FP.F16.F32.PACK_AB R10, R97, R94 ;  /* 0x0000005e610a723e */ /* 0x001fe400000000ff */
[----:B------:R-:W-:Y:S02]  /*3b00*/  F2FP.F16.F32.PACK_AB R11, R99, R96 ;  /* 0x00000060630b723e */ /* 0x000fe400000000ff */
[----:B------:R-:W-:Y:S01]  /*3b10*/  F2FP.F16.F32.PACK_AB R12, R21, R20 ;  /* 0x00000014150c723e */ /* 0x000fe200000000ff */
[----:B------:R-:W-:Y:S01]  /*3b20*/  FADD R20, -R78, R81 ;  /* 0x000000514e147221 */ /* 0x000fe20000000100 */
[----:B------:R-:W-:-:S02]  /*3b30*/  F2FP.F16.F32.PACK_AB R13, R23, R22 ;  /* 0x00000016170d723e */ /* 0x000fc400000000ff */
[----:B------:R-:W-:Y:S01]  /*3b40*/  F2FP.F16.F32.PACK_AB R14, R25, R24 ;  /* 0x00000018190e723e */ /* 0x000fe200000000ff */
[----:B------:R-:W-:Y:S01]  /*3b50*/  FMUL R20, R20, 1.4426950216293334961 ;  /* 0x3fb8aa3b14147820 */ /* 0x000fe20000400000 */
[----:B------:R-:W-:Y:S02]  /*3b60*/  F2FP.F16.F32.PACK_AB R15, R27, R26 ;  /* 0x0000001a1b0f723e */ /* 0x000fe400000000ff */
[----:B------:R-:W-:Y:S02]  /*3b70*/  F2FP.F16.F32.PACK_AB R16, R29, R28 ;  /* 0x0000001c1d10723e */ /* 0x000fe400000000ff */
[----:B------:R-:W-:Y:S01]  /*3b80*/  F2FP.F16.F32.PACK_AB R17, R31, R30 ;  /* 0x0000001e1f11723e */ /* 0x000fe200000000ff */
[----:B------:R-:W0:Y:S01]  /*3b90*/  MUFU.EX2 R20, R20 ;  /* 0x0000001400147308 */ /* 0x000e220000000800 */
[----:B------:R-:W-:Y:S02]  /*3ba0*/  F2FP.F16.F32.PACK_AB R18, R33, R32 ;  /* 0x000000202112723e */ /* 0x000fe400000000ff */
[----:B------:R-:W-:-:S04]  /*3bb0*/  F2FP.F16.F32.PACK_AB R19, R101, R34 ;  /* 0x000000226513723e */ /* 0x000fc800000000ff */
[----:B------:R-:W-:Y:S01]  /*3bc0*/  STTM.16dp32bit_t0_t15.x16 tmem[UR17], R4 ;  /* 0x00000004000079ed */ /* 0x000fe20008a00011 */
[----:B------:R-:W-:Y:S01]  /*3bd0*/  STTM.16dp32bit_t16_t31.x16 tmem[UR17+0x10], R4 ;  /* 0x00001004000079ed */ /* 0x000fe20008a20011 */
[----:B--2---:R1:W-:Y:S04]  /*3be0*/  STS.U16 [R74+UR12+0x2000], R89 ;  /* 0x002000594a007988 */ /* 0x0043e8000800040c */
[----:B----4-:R1:W-:Y:S04]  /*3bf0*/  STS.U16 [R74+UR12+0x2400], R105 ;  /* 0x002400694a007988 */ /* 0x0103e8000800040c */
[----:B------:R1:W-:Y:S04]  /*3c00*/  STS.U16 [R73+UR12+0x2100], R88 ;  /* 0x0021005849007988 */ /* 0x0003e8000800040c */
[----:B------:R1:W-:Y:S04]  /*3c10*/  STS.U16 [R73+UR12+0x2500], R100 ;  /* 0x0025006449007988 */ /* 0x0003e8000800040c */
[----:B------:R1:W-:Y:S04]  /*3c20*/  STS.U16 [R72+UR12+0x2200], R103 ;  /* 0x0022006748007988 */ /* 0x0003e8000800040c */
[----:B------:R1:W-:Y:S04]  /*3c30*/  STS.U16 [R72+UR12+0x2600], R107 ;  /* 0x0026006b48007988 */ /* 0x0003e8000800040c */
[----:B------:R1:W-:Y:S04]  /*3c40*/  STS.U16 [R55+UR12+0x2300], R98 ;  /* 0x0023006237007988 */ /* 0x0003e8000800040c */
[----:B------:R1:W-:Y:S01]  /*3c50*/  STS.U16 [R55+UR12+0x2700], R102 ;  /* 0x0027006637007988 */ /* 0x0003e2000800040c */
[----:B------:R-:W2:Y:S02]  /*3c60*/  FENCE.VIEW.ASYNC.T ;  /* 0x00000000000073c6 */ /* 0x000ea40000000200 */
[----:B--2---:R-:W-:Y:S06]  /*3c70*/  BAR.SYNC.DEFER_BLOCKING 0x0 ;  /* 0x0000000000007b1d */ /* 0x004fec0000010000 */
[----:B------:R-:W-:Y:S01]  /*3c80*/  LDTM.16dp32bit_t0_t15.x4 R4, tmem[UR13] ;  /* 0x0000000d000479ee */ /* 0x000fe20008900000 */
[----:B------:R-:W0:Y:S01]  /*3c90*/  LDTM.16dp32bit_t16_t31.x4 R4, tmem[UR13+0x4] ;  /* 0x0000040d000479ee */ /* 0x000e220008920000 */
[----:B------:R-:W-:Y:S01]  /*3ca0*/  NOP ;  /* 0x0000000000007918 */ /* 0x000fe20000000000 */
[C---:B0-----:R-:W-:Y:S01]  /*3cb0*/  FMUL R4, R20.reuse, R4 ;  /* 0x0000000414047220 */ /* 0x041fe20000400000 */
[C---:B------:R-:W-:Y:S01]  /*3cc0*/  FMUL R5, R20.reuse, R5 ;  /* 0x0000000514057220 */ /* 0x040fe20000400000 */
[C---:B------:R-:W-:Y:S01]  /*3cd0*/  FMUL R6, R20.reuse, R6 ;  /* 0x0000000614067220 */ /* 0x040fe20000400000 */
[----:B------:R-:W-:-:S04]  /*3ce0*/  FMUL R7, R20, R7 ;  /* 0x0000000714077220 */ /* 0x000fc80000400000 */
[----:B------:R1:W-:Y:S01]  /*3cf0*/  STTM.16dp32bit_t0_t15.x4 tmem[UR13], R4 ;  /* 0x00000004000079ed */ /* 0x0003e2000890000d */
[----:B------:R1:W-:Y:S01]  /*3d00*/  STTM.16dp32bit_t16_t31.x4 tmem[UR13+0x4], R4 ;  /* 0x00000404000079ed */ /* 0x0003e2000892000d */
[----:B------:R-:W0:Y:S02]  /*3d10*/  FENCE.VIEW.ASYNC.T ;  /* 0x00000000000073c6 */ /* 0x000e240000000200 */
[----:B0-----:R-:W-:Y:S06]  /*3d20*/  BAR.SYNC.DEFER_BLOCKING 0x0 ;  /* 0x0000000000007b1d */ /* 0x001fec0000010000 */
[----:B------:R0:W-:Y:S06]  /*3d30*/  MEMBAR.ALL.CTA ;  /* 0x0000000000007992 */ /* 0x0001ec0000008000 */
[----:B0-----:R-:W0:Y:S02]  /*3d40*/  FENCE.VIEW.ASYNC.S ;  /* 0x00000000000073c6 */ /* 0x001e240000000000 */
[----:B0-----:R-:W-:Y:S06]  /*3d50*/  BAR.SYNC.DEFER_BLOCKING 0x0 ;  /* 0x0000000000007b1d */ /* 0x001fec0000010000 */
[----:B------:R-:W-:Y:S05]  /*3d60*/  BRA.U UP2, `(.L_x_16) ;  /* 0x0000000102947547 */ /* 0x000fea000b800000 */
[----:B------:R-:W-:Y:S02]  /*3d70*/  UIADD3 UR27, UPT, UPT, UR11, 0x18, URZ ;  /* 0x000000180b1b7890 */ /* 0x000fe4000fffe0ff */
[----:B------:R-:W-:Y:S02]  /*3d80*/  UIADD3 UR60, UPT, UPT, UR11, 0x20, URZ ;  /* 0x000000200b3c7890 */ /* 0x000fe4000fffe0ff */
[----:B------:R-:W-:Y:S02]  /*3d90*/  UIADD3 UR61, UPT, UPT, UR11, 0x28, URZ ;  /* 0x000000280b3d7890 */ /* 0x000fe4000fffe0ff */
[----:B------:R-:W-:Y:S02]  /*3da0*/  UIADD3 UR62, UPT, UPT, UR11, 0x30, URZ ;  /* 0x000000300b3e7890 */ /* 0x000fe4000fffe0ff */
[----:B------:R-:W-:Y:S02]  /*3db0*/  UIADD3 UR63, UPT, UPT, UR11, 0x38, URZ ;  /* 0x000000380b3f7890 */ /* 0x000fe4000fffe0ff */
[----:B------:R-:W-:Y:S01]  /*3dc0*/  UIADD3 UR64, UPT, UPT, UR11, 0x40, URZ ;  /* 0x000000400b407890 */ /* 0x000fe2000fffe0ff */
[----:B------:R-:W-:Y:S01]  /*3dd0*/  UMOV UR8, 0x0 ;  /* 0x0000000000087882 */ /* 0x000fe20000000000 */
[----:B------:R-:W-:Y:S01]  /*3de0*/  UMOV UR9, 0x4040010 ;  /* 0x0404001000097882 */ /* 0x000fe20000000000 */
[----:B------:R-:W-:Y:S01]  /*3df0*/  UMOV UR23, 0x40004040 ;  /* 0x4000404000177882 */ /* 0x000fe20000000000 */
[----:B------:R-:W-:-:S02]  /*3e00*/  UIADD3 UR65, UPT, UPT, UR11, 0x48, URZ ;  /* 0x000000480b417890 */ /* 0x000fc4000fffe0ff */
[----:B------:R0:W-:Y:S01]  /*3e10*/  UTCHMMA tmem[UR16], gdesc[UR22], tmem[UR11], tmem[UR8], idesc[UR9], UPT ;  /* 0x00ff0816100079ea */ /* 0x0001e2000b80000b */
[----:B------:R-:W-:Y:S01]  /*3e20*/  UMOV UR58, 0x0 ;  /* 0x00000000003a7882 */ /* 0x000fe20000000000 */
        /* <DEDUP_REMOVED lines=14> */
[----:B------:R-:W-:Y:S01]  /*3f10*/  UMOV UR4, UR15 ;  /* 0x0000000f00047c82 */ /* 0x000fe20008000000 */
[----:B------:R-:W-:Y:S01]  /*3f20*/  UMOV UR5, URZ ;  /* 0x000000ff00057c82 */ /* 0x000fe20008000000 */
[----:B------:R0:W-:Y:S01]  /*3f30*/  UTCHMMA tmem[UR62], gdesc[UR40], tmem[UR11], tmem[UR52], idesc[UR53], UPT ;  /* 0x00ff34283e0079ea */ /* 0x0001e2000b80000b */
[----:B------:R-:W-:Y:S01]  /*3f40*/  UMOV UR28, 0x0 ;  /* 0x00000000001c7882 */ /* 0x000fe20000000000 */
[----:B------:R-:W-:Y:S01]  /*3f50*/  UMOV UR29, 0x4040010 ;  /* 0x04040010001d7882 */ /* 0x000fe20000000000 */
[----:B------:R0:W-:Y:S01]  /*3f60*/  UTCHMMA tmem[UR63], gdesc[UR42], tmem[UR11], tmem[UR50], idesc[UR51], UPT ;  /* 0x00ff322a3f0079ea */ /* 0x0001e2000b80000b */
[----:B------:R-:W-:Y:S01]  /*3f70*/  UMOV UR4, UR4 ;  /* 0x0000000400047c82 */ /* 0x000fe20008000000 */
[----:B------:R0:W-:Y:S01]  /*3f80*/  UTCHMMA tmem[UR64], gdesc[UR44], tmem[UR11], tmem[UR48], idesc[UR49], UPT ;  /* 0x00ff302c400079ea */ /* 0x0001e2000b80000b */
[----:B------:R0:W-:Y:S01]  /*3f90*/  UTCHMMA tmem[UR65], gdesc[UR46], tmem[UR11], tmem[UR28], idesc[UR29], UPT ;  /* 0x00ff1c2e410079ea */ /* 0x0001e2000b80000b */
[----:B------:R0:W-:Y:S01]  /*3fa0*/  UTCBAR [UR4], URZ ;  /* 0x000000ff040073e9 */ /* 0x0001e200080000ff */
[----:B------:R-:W-:Y:S01]  /*3fb0*/  NOP ;  /* 0x0000000000007918 */ /* 0x000fe20000000000 */
.L_x_16:
[----:B------:R-:W-:Y:S01]  /*3fc0*/  UIADD3 UR25, UPT, UPT, UR25, 0x1, URZ ;  /* 0x0000000119197890 */ /* 0x000fe2000fffe0ff */
[----:B------:R-:W-:Y:S01]  /*3fd0*/  FFMA R76, R20, R76, R35 ;  /* 0x0000004c144c7223 */ /* 0x000fe20000000023 */
[----:B------:R-:W-:Y:S01]  /*3fe0*/  UIADD3 UR6, UPT, UPT, UR6, 0x80, URZ ;  /* 0x0000008006067890 */ /* 0x000fe2000fffe0ff */
[----:B------:R-:W-:Y:S01]  /*3ff0*/  IADD3 R77, PT, PT, R77, UR19, RZ ;  /* 0x000000134d4d7c10 */ /* 0x000fe2000fffe0ff */
[----:B------:R-:W-:Y:S01]  /*4000*/  UISETP.GT.AND UP3, UPT, UR25, 0x1, UPT ;  /* 0x000000011900788c */ /* 0x000fe2000bf64270 */
[----:B-1----:R-:W-:Y:S01]  /*4010*/  MOV R88, UR7 ;  /* 0x0000000700587c02 */ /* 0x002fe20008000f00 */
[----:B------:R-:W-:Y:S01]  /*4020*/  UIADD3 UR21, UPT, UPT, UR20, UR21, URZ ;  /* 0x0000001514157290 */ /* 0x000fe2000fffe0ff */
[----:B------:R-:W-:Y:S01]  /*4030*/  MOV R81, R78 ;  /* 0x0000004e00517202 */ /* 0x000fe20000000f00 */
[----:B0-----:R-:W-:Y:S02]  /*4040*/  USEL UR4, URZ, 0x1, !UP3 ;  /* 0x00000001ff047887 */ /* 0x001fe4000d800000 */
[----:B------:R-:W-:-:S02]  /*4050*/  USEL UR25, UR25, URZ, !UP3 ;  /* 0x000000ff19197287 */ /* 0x000fc4000d800000 */
[----:B------:R-:W-:Y:S02]  /*4060*/  UISETP.GE.AND UP3, UPT, UR6, UR18, UPT ;  /* 0x000000120600728c */ /* 0x000fe4000bf66270 */
[----:B------:R-:W-:-:S07]  /*4070*/  ULOP3.LUT UR4, UR7, UR4, URZ, 0x3c, !UPT ;  /* 0x0000000407047292 */ /* 0x000fce000f8e3cff */
[----:B------:R-:W-:Y:S05]  /*4080*/  BRA.U !UP3, `(.L_x_17) ;  /* 0xffffffe90b1c7547 */ /* 0x000fea000b83ffff */
.L_x_12:
[----:B------:R-:W0:Y:S01]  /*4090*/  LDCU UR4, c[0x0][0x3f0] ;  /* 0x00007e00ff0477ac */ /* 0x000e220008000800 */
[C---:B------:R-:W-:Y:S01]  /*40a0*/  FMUL R0, R76.reuse, 8388608 ;  /* 0x4b0000004c007820 */ /* 0x040fe20000400000 */
[--C-:B------:R-:W-:Y:S01]  /*40b0*/  SHF.R.S32.HI R2, RZ, 0x4, R54.reuse ;  /* 0x00000004ff027819 */ /* 0x100fe20000011436 */
[----:B------:R-:W-:Y:S01]  /*40c0*/  HFMA2 R15, -RZ, RZ, 1.443359375, -0.2030029296875 ;  /* 0x3dc6b27fff0f7431 */ /* 0x000fe200000001ff */
[C---:B------:R-:W-:Y:S02]  /*40d0*/  FSETP.GEU.AND P3, PT, R76.reuse, 1.175494350822287508e-38, PT ;  /* 0x008000004c00780b */ /* 0x040fe40003f6e000 */
[----:B------:R-:W-:Y:S02]  /*40e0*/  SHF.R.S32.HI R8, RZ, 0x5, R54 ;  /* 0x00000005ff087819 */ /* 0x000fe40000011436 */
[C---:B------:R-:W-:Y:S02]  /*40f0*/  FSETP.GEU.AND P4, PT, |R76|.reuse, 1.175494350822287508e-38, PT ;  /* 0x008000004c00780b */ /* 0x040fe40003f8e200 */
[----:B------:R-:W-:-:S02]  /*4100*/  FSETP.GT.AND P2, PT, |R76|, 8.50705917302346158658e+37, PT ;  /* 0x7e8000004c00780b */ /* 0x000fc40003f44200 */
[----:B------:R-:W-:Y:S02]  /*4110*/  SHF.L.U32 R3, R54, 0x2, RZ ;  /* 0x0000000236037819 */ /* 0x000fe400000006ff */
[----:B------:R-:W-:Y:S02]  /*4120*/  SGXT R2, R2, 0x1 ;  /* 0x000000010202781a */ /* 0x000fe40000000200 */
[----:B------:R-:W-:Y:S01]  /*4130*/  FSEL R16, R0, R76, !P3 ;  /* 0x0000004c00107208 */ /* 0x000fe20005800000 */
[----:B0-----:R-:W-:-:S09]  /*4140*/  UISETP.GE.AND UP1, UPT, UR4, 0x1, UPT ;  /* 0x000000010400788c */ /* 0x001fd2000bf26270 */
[----:B------:R-:W-:Y:S05]  /*4150*/  BRA.U !UP1, `(.L_x_18) ;  /* 0x0000000109107547 */ /* 0x000fea000b800000 */
[----:B------:R-:W-:-:S06]  /*4160*/  USHF.L.U32 UR7, UR7, 0x1f, URZ ;  /* 0x0000001f07077899 */ /* 0x000fcc00080006ff */
[----:B------:R-:W-:-:S04]  /*4170*/  MOV R0, UR7 ;  /* 0x0000000700007c02 */ /* 0x000fc80008000f00 */
[----:B------:R-:W0:Y:S02]  /*4180*/  SYNCS.PHASECHK.TRANS64.TRYWAIT P0, [UR15], R0 ;  /* 0x00000000ff0075a7 */ /* 0x000e24000800110f */
[----:B0-----:R-:W-:Y:S05]  /*4190*/  @!P0 BRA `(.L_x_19) ;  /* 0x0000000800c48947 */ /* 0x001fea0003800000 */
.L_x_18:
[----:B------:R-:W-:Y:S01]  /*41a0*/  BAR.SYNC.DEFER_BLOCKING 0x0 ;  /* 0x0000000000007b1d */ /* 0x000fe20000010000 */
[----:B------:R-:W-:Y:S01]  /*41b0*/  @P2 FMUL R76, R76, 0.25 ;  /* 0x3e8000004c4c2820 */ /* 0x000fe20000400000 */
[----:B------:R-:W-:Y:S02]  /*41c0*/  IADD3 R0, PT, PT, R16, -0x3f3504f3, RZ ;  /* 0xc0cafb0d10007810 */ /* 0x000fe40007ffe0ff */
[----:B------:R-:W-:Y:S01]  /*41d0*/  SGXT R8, R8, 0x1 ;  /* 0x000000010808781a */ /* 0x000fe20000000200 */
[----:B------:R-:W-:Y:S01]  /*41e0*/  @!P4 FMUL R76, R76, 16777216 ;  /* 0x4b8000004c4cc820 */ /* 0x000fe20000400000 */
[----:B------:R-:W-:Y:S01]  /*41f0*/  LOP3.LUT R9, R2, 0x440, RZ, 0xc0, !PT ;  /* 0x0000044002097812 */ /* 0x000fe200078ec0ff */
[----:B------:R-:W0:Y:S01]  /*4200*/  LDCU.64 UR4, c[0x0][0x3e0] ;  /* 0x00007c00ff0477ac */ /* 0x000e220008000a00 */
[----:B------:R-:W-:Y:S01]  /*4210*/  LOP3.LUT R12, R54, 0x40, RZ, 0xc0, !PT ;  /* 0x00000040360c7812 */ /* 0x000fe200078ec0ff */
[----:B------:R-:W3:Y:S01]  /*4220*/  MUFU.RCP R10, R76 ;  /* 0x0000004c000a7308 */ /* 0x000ee20000001000 */
[----:B------:R-:W-:Y:S01]  /*4230*/  LOP3.LUT R2, R0, 0xff800000, RZ, 0xc0, !PT ;  /* 0xff80000000027812 */ /* 0x000fe200078ec0ff */
[----:B------:R-:W4:Y:S01]  /*4240*/  LDC.64 R20, c[0x0][0x398] ;  /* 0x0000e600ff147b82 */ /* 0x000f220000000a00 */
[----:B------:R-:W-:-:S02]  /*4250*/  LOP3.LUT R8, R8, 0x440, RZ, 0xc0, !PT ;  /* 0x0000044008087812 */ /* 0x000fc400078ec0ff */
[----:B------:R-:W-:Y:S02]  /*4260*/  LEA.HI R13, R12, R9, RZ, 0x1b ;  /* 0x000000090c0d7211 */ /* 0x000fe400078fd8ff */
[----:B------:R-:W-:Y:S02]  /*4270*/  IADD3 R0, PT, PT, R16, -R2, RZ ;  /* 0x8000000210007210 */ /* 0x000fe40007ffe0ff */
[----:B------:R-:W-:Y:S02]  /*4280*/  LEA R12, R12, UR12, 0x1 ;  /* 0x0000000c0c0c7c11 */ /* 0x000fe4000f8e08ff */
[----:B------:R-:W-:Y:S01]  /*4290*/  LOP3.LUT R9, R8, 0x27c, R3, 0x78, !PT ;  /* 0x0000027c08097812 */ /* 0x000fe200078e7803 */
[----:B------:R-:W-:Y:S01]  /*42a0*/  FADD R8, R0, -1 ;  /* 0xbf80000000087421 */ /* 0x000fe20000000000 */
[----:B------:R-:W-:Y:S01]  /*42b0*/  LOP3.LUT R14, R54, 0x80, RZ, 0xc0, !PT ;  /* 0x00000080360e7812 */ /* 0x000fe200078ec0ff */
[----:B------:R-:W5:Y:S02]  /*42c0*/  @!P1 SYNCS.CCTL.IV [UR12+0x3800] ;  /* 0x00380000ff0099b1 */ /* 0x000f64000800000c */
[----:B-----5:R-:W-:Y:S01]  /*42d0*/  BAR.SYNC.DEFER_BLOCKING 0x0 ;  /* 0x0000000000007b1d */ /* 0x020fe20000010000 */
[----:B------:R-:W-:Y:S01]  /*42e0*/  IADD3 R11, PT, PT, R9, R12, RZ ;  /* 0x0000000c090b7210 */ /* 0x000fe20007ffe0ff */
[----:B------:R-:W-:Y:S01]  /*42f0*/  FFMA.FTZ R9, R8, R15, -0.16845393180847167969 ;  /* 0xbe2c7f3008097423 */ /* 0x000fe2000001000f */
[----:B------:R-:W-:Y:S01]  /*4300*/  LEA R13, R14, R13, 0x1 ;  /* 0x0000000d0e0d7211 */ /* 0x000fe200078e08ff */
[----:B0-----:R-:W-:Y:S01]  /*4310*/  UIMAD UR4, UR10, UR4, URZ ;  /* 0x000000040a0472a4 */ /* 0x001fe2000f8e02ff */
[----:B------:R-:W-:Y:S01]  /*4320*/  LOP3.LUT R12, R3, 0xbc, RZ, 0xc0, !PT ;  /* 0x000000bc030c7812 */ /* 0x000fe200078ec0ff */
[C---:B------:R-:W-:Y:S01]  /*4330*/  FFMA.FTZ R9, R8.reuse, R9, 0.1716887056827545166 ;  /* 0x3e2fcf2a08097423 */ /* 0x040fe20000010009 */
[----:B------:R-:W-:Y:S01]  /*4340*/  FSEL R0, RZ, -23, P3 ;  /* 0xc1b80000ff007808 */ /* 0x000fe20001800000 */
[----:B-12---:R-:W-:Y:S01]  /*4350*/  LDTM.16dp32bit_t0_t15.x4 R4, tmem[UR13] ;  /* 0x0000000d000479ee */ /* 0x006fe20008900000 */
[----:B------:R-:W0:Y:S01]  /*4360*/  LDTM.16dp32bit_t16_t31.x4 R4, tmem[UR13+0x4] ;  /* 0x0000040d000479ee */ /* 0x000e220008920000 */
[----:B------:R-:W-:Y:S01]  /*4370*/  I2FP.F32.S32 R3, R2 ;  /* 0x0000000200037245 */ /* 0x000fe20000201400 */
[----:B------:R-:W-:Y:S01]  /*4380*/  FFMA.FTZ R9, R8, R9, -0.17900948226451873779 ;  /* 0xbe374e4308097423 */ /* 0x000fe20000010009 */
[----:B------:R-:W-:Y:S01]  /*4390*/  IADD3 R12, PT, PT, R12, R13, RZ ;  /* 0x0000000d0c0c7210 */ /* 0x000fe20007ffe0ff */
[----:B------:R-:W-:Y:S01]  /*43a0*/  IMAD R2, R53, UR5, RZ ;  /* 0x0000000535027c24 */ /* 0x000fe2000f8e02ff */
[----:B------:R-:W-:Y:S01]  /*43b0*/  ISETP.GE.U32.AND P0, PT, R16, 0x7f800000, PT ;  /* 0x7f8000001000780c */ /* 0x000fe20003f06070 */
[C---:B------:R-:W-:Y:S01]  /*43c0*/  FFMA.FTZ R9, R8.reuse, R9, 0.20512372255325317383 ;  /* 0x3e520bf408097423 */ /* 0x040fe20000010009 */
[----:B------:R-:W-:Y:S01]  /*43d0*/  FFMA.FTZ R0, R3, 1.1920928955078125e-07, R0 ;  /* 0x3400000003007823 */ /* 0x000fe20000010000 */
[----:B------:R-:W-:Y:S01]  /*43e0*/  SHF.R.U32.HI R3, RZ, 0x2, R54 ;  /* 0x00000002ff037819 */ /* 0x000fe20000011636 */
[----:B------:R-:W-:Y:S01]  /*43f0*/  USHF.L.U32 UR5, UR4, 0x1, URZ ;  /* 0x0000000104057899 */ /* 0x000fe200080006ff */
[----:B------:R-:W-:-:S02]  /*4400*/  FFMA.FTZ R9, R8, R9, -0.24046532809734344482 ;  /* 0xbe763c8b08097423 */ /* 0x000fc40000010009 */
[----:B------:R-:W-:Y:S02]  /*4410*/  LOP3.LUT R3, R3, 0x38, RZ, 0xc0, !PT ;  /* 0x0000003803037812 */ /* 0x000fe400078ec0ff */
[C---:B------:R-:W-:Y:S01]  /*4420*/  FFMA.FTZ R9, R8.reuse, R9, 0.28857114911079406738 ;  /* 0x3e93bf9908097423 */ /* 0x040fe20000010009 */
[----:B------:R-:W1:Y:S01]  /*4430*/  @!P1 SYNCS.CCTL.IV [UR12+0x3808] ;  /* 0x00380800ff0099b1 */ /* 0x000e62000800000c */
[----:B------:R-:W-:Y:S02]  /*4440*/  NOP ;  /* 0x0000000000007918 */ /* 0x000fe40000000000 */
[----:B------:R-:W-:Y:S01]  /*4450*/  FFMA.FTZ R9, R8, R9, -0.36067417263984680176 ;  /* 0xbeb8aa4908097423 */ /* 0x000fe20000010009 */
[----:B------:R-:W-:Y:S02]  /*4460*/  LOP3.LUT R14, R3, 0x1f, R54, 0xf8, !PT ;  /* 0x0000001f030e7812 */ /* 0x000fe400078ef836 */
[----:B------:R-:W-:Y:S01]  /*4470*/  FSETP.NEU.AND P1, PT, R16, RZ, PT ;  /* 0x000000ff1000720b */ /* 0x000fe20003f2d000 */
[----:B------:R-:W-:Y:S01]  /*4480*/  FFMA.FTZ R9, R8, R9, 0.48089820146560668945 ;  /* 0x3ef6384a08097423 */ /* 0x000fe20000010009 */
[----:B------:R-:W-:Y:S01]  /*4490*/  SHF.L.U32 R3, R14, 0x3, RZ ;  /* 0x000000030e037819 */ /* 0x000fe200000006ff */
[----:B0-----:R-:W-:Y:S01]  /*44a0*/  @P2 FMUL R4, R4, 0.25 ;  /* 0x3e80000004042820 */ /* 0x001fe20000400000 */
[----:B------:R-:W-:Y:S01]  /*44b0*/  @P2 FMUL R5, R5, 0.25 ;  /* 0x3e80000005052820 */ /* 0x000fe20000400000 */
[----:B------:R-:W-:Y:S01]  /*44c0*/  @P2 FMUL R6, R6, 0.25 ;  /* 0x3e80000006062820 */ /* 0x000fe20000400000 */
[----:B------:R-:W-:Y:S01]  /*44d0*/  @P2 FMUL R7, R7, 0.25 ;  /* 0x3e80000007072820 */ /* 0x000fe20000400000 */
[----:B------:R-:W-:Y:S01]  /*44e0*/  @!P4 FMUL R4, R4, 16777216 ;  /* 0x4b8000000404c820 */ /* 0x000fe20000400000 */
[----:B------:R-:W-:Y:S01]  /*44f0*/  @!P4 FMUL R5, R5, 16777216 ;  /* 0x4b8000000505c820 */ /* 0x000fe20000400000 */
[----:B------:R-:W-:Y:S01]  /*4500*/  @!P4 FMUL R6, R6, 16777216 ;  /* 0x4b8000000606c820 */ /* 0x000fe20000400000 */
[----:B------:R-:W-:Y:S01]  /*4510*/  @!P4 FMUL R7, R7, 16777216 ;  /* 0x4b8000000707c820 */ /* 0x000fe20000400000 */
[C---:B---3--:R-:W-:Y:S01]  /*4520*/  FMUL R4, R10.reuse, R4 ;  /* 0x000000040a047220 */ /* 0x048fe20000400000 */
[C---:B------:R-:W-:Y:S01]  /*4530*/  FMUL R5, R10.reuse, R5 ;  /* 0x000000050a057220 */ /* 0x040fe20000400000 */
[C---:B------:R-:W-:Y:S01]  /*4540*/  FMUL R6, R10.reuse, R6 ;  /* 0x000000060a067220 */ /* 0x040fe20000400000 */
[----:B------:R-:W-:Y:S01]  /*4550*/  FMUL R7, R10, R7 ;  /* 0x000000070a077220 */ /* 0x000fe20000400000 */
[----:B------:R-:W-:Y:S01]  /*4560*/  FFMA.FTZ R9, R8, R9, -0.72134751081466674805 ;  /* 0xbf38aa3b08097423 */ /* 0x000fe20000010009 */
[----:B------:R-:W0:Y:S01]  /*4570*/  LDC R10, c[0x0][0x3e8] ;  /* 0x0000fa00ff0a7b82 */ /* 0x000e220000000800 */
[----:B------:R-:W-:-:S02]  /*4580*/  F2FP.F16.F32.PACK_AB R4, R5, R4 ;  /* 0x000000040504723e */ /* 0x000fc400000000ff */
[----:B------:R-:W-:Y:S01]  /*4590*/  F2FP.F16.F32.PACK_AB R6, R7, R6 ;  /* 0x000000060706723e */ /* 0x000fe200000000ff */
[C---:B------:R-:W-:Y:S01]  /*45a0*/  FMUL R9, R8.reuse, R9 ;  /* 0x0000000908097220 */ /* 0x040fe20000400000 */
[----:B------:R-:W-:Y:S01]  /*45b0*/  SHF.R.U32.HI R7, RZ, 0x6, R54 ;  /* 0x00000006ff077819 */ /* 0x000fe20000011636 */
[----:B-1----:R1:W-:Y:S01]  /*45c0*/  STS [R11], R4 ;  /* 0x000000040b007388 */ /* 0x0023e20000000800 */
[----:B------:R-:W-:Y:S01]  /*45d0*/  LOP3.LUT R5, R3, 0xc0, RZ, 0xc0, !PT ;  /* 0x000000c003057812 */ /* 0x000fe200078ec0ff */
[----:B------:R-:W-:Y:S01]  /*45e0*/  FMUL R9, R8, R9 ;  /* 0x0000000908097220 */ /* 0x000fe20000400000 */
[----:B------:R-:W-:Y:S01]  /*45f0*/  SGXT.U32 R7, R7, 0x2 ;  /* 0x000000020707781a */ /* 0x000fe20000000000 */
[----:B------:R0:W-:Y:S01]  /*4600*/  STS [R11+0x100], R6 ;  /* 0x000100060b007388 */ /* 0x0001e20000000800 */
[----:B------:R-:W-:Y:S01]  /*4610*/  SHF.L.U32 R3, R2, 0x1, RZ ;  /* 0x0000000102037819 */ /* 0x000fe200000006ff */
[----:B------:R-:W-:Y:S01]  /*4620*/  FFMA.FTZ R9, R8, 1.4426950216293334961, R9 ;  /* 0x3fb8aa3b08097823 */ /* 0x000fe20000010009 */
[----:B------:R-:W-:Y:S01]  /*4630*/  SHF.L.U32 R54, R54, 0x4, RZ ;  /* 0x0000000436367819 */ /* 0x000fe200000006ff */
[----:B------:R-:W-:Y:S01]  /*4640*/  BAR.SYNC.DEFER_BLOCKING 0x0 ;  /* 0x0000000000007b1d */ /* 0x000fe20000010000 */
[----:B----4-:R-:W-:Y:S01]  /*4650*/  IADD3 R8, P2, P3, R3, UR5, R20 ;  /* 0x0000000503087c10 */ /* 0x010fe2000fb5e014 */
[----:B------:R-:W-:Y:S01]  /*4660*/  UIMAD.WIDE UR4, UR4, 0x2, URZ ;  /* 0x00000002040478a5 */ /* 0x000fe2000f8e02ff */
[----:B-1----:R-:W-:Y:S01]  /*4670*/  LOP3.LUT R4, R12, 0x40, RZ, 0x3c, !PT ;  /* 0x000000400c047812 */ /* 0x002fe200078e3cff */
[----:B------:R-:W-:Y:S01]  /*4680*/  IMAD.HI R2, R2, 0x2, RZ ;  /* 0x0000000202027827 */ /* 0x000fe200078e02ff */
[----:B------:R-:W-:-:S03]  /*4690*/  @P0 MOV R3, 0x7f800000 ;  /* 0x7f80000000030802 */ /* 0x000fc60000000f00 */
[----:B------:R-:W-:Y:S01]  /*46a0*/  FADD R0, R0, R9 ;  /* 0x0000000900007221 */ /* 0x000fe20000000000 */
[----:B------:R-:W-:Y:S02]  /*46b0*/  LOP3.LUT R54, R54, 0x30, RZ, 0xc0, !PT ;  /* 0x0000003036367812 */ /* 0x000fe400078ec0ff */
[----:B------:R-:W-:Y:S01]  /*46c0*/  SHF.L.U32 R14, R14, 0x4, RZ ;  /* 0x000000040e0e7819 */ /* 0x000fe200000006ff */
[----:B0-----:R-:W-:Y:S02]  /*46d0*/  IMAD R6, R7, R10, RZ ;  /* 0x0000000a07067224 */ /* 0x001fe400078e02ff */
[----:B------:R-:W-:Y:S01]  /*46e0*/  @P0 FFMA.FTZ R0, R16, R3, +INF ;  /* 0x7f80000010000423 */ /* 0x000fe20000010003 */
[----:B------:R-:W-:Y:S01]  /*46f0*/  IADD3 R19, PT, PT, R5, UR12, R54 ;  /* 0x0000000c05137c10 */ /* 0x000fe2000fffe036 */
[----:B------:R-:W0:Y:S01]  /*4700*/  LDCU UR4, c[0x0][0x3ec] ;  /* 0x00007d80ff0477ac */ /* 0x000e220008000800 */
[----:B------:R-:W-:Y:S02]  /*4710*/  LOP3.LUT R14, R14, 0xf0, RZ, 0xc0, !PT ;  /* 0x000000f00e0e7812 */ /* 0x000fe400078ec0ff */
[----:B------:R-:W-:-:S02]  /*4720*/  LEA R7, R10, R6, 0x2 ;  /* 0x000000060a077211 */ /* 0x000fc400078e10ff */
[----:B------:R-:W-:Y:S01]  /*4730*/  FSEL R5, R0, -INF , P1 ;  /* 0xff80000000057808 */ /* 0x000fe20000800000 */
[----:B------:R-:W-:Y:S01]  /*4740*/  IMAD.HI R0, R53, 0x4, RZ ;  /* 0x0000000435007827 */ /* 0x000fe200078e02ff */
[----:B------:R-:W-:-:S03]  /*4750*/  LEA R9, R10, R7, 0x2 ;  /* 0x000000070a097211 */ /* 0x000fc600078e10ff */
[----:B------:R-:W-:Y:S01]  /*4760*/  FFMA R78, R5, 0.69314718246459960938, R78 ;  /* 0x3f317218054e7823 */ /* 0x000fe2000000004e */
[----:B------:R-:W1:Y:S01]  /*4770*/  LDS.U16 R11, [R12+UR12] ;  /* 0x0000000c0c0b7984 */ /* 0x000e620008000400 */
[----:B------:R-:W-:-:S03]  /*4780*/  LEA R10, R10, R9, 0x2 ;  /* 0x000000090a0a7211 */ /* 0x000fc600078e10ff */
[----:B------:R-:W2:Y:S01]  /*4790*/  LDS.U16 R15, [R4+UR12] ;  /* 0x0000000c040f7984 */ /* 0x000ea20008000400 */
[----:B0-----:R-:W-:-:S03]  /*47a0*/  UIMAD UR4, UR10, UR4, URZ ;  /* 0x000000040a0472a4 */ /* 0x001fc6000f8e02ff */
[----:B------:R0:W3:Y:S01]  /*47b0*/  LDS.U16 R13, [R12+UR12+0x200] ;  /* 0x0002000c0c0d7984 */ /* 0x0000e20008000400 */
[----:B------:R-:W-:-:S03]  /*47c0*/  USHF.L.U32 UR6, UR4, 0x2, URZ ;  /* 0x0000000204067899 */ /* 0x000fc600080006ff */
[----:B------:R4:W5:Y:S01]  /*47d0*/  LDS.U16 R17, [R4+UR12+0x200] ;  /* 0x0002000c04117984 */ /* 0x0009620008000400 */
[----:B0-----:R-:W-:Y:S01]  /*47e0*/  IADD3.X R12, PT, PT, R2, UR5, R21, P2, P3 ;  /* 0x00000005020c7c10 */ /* 0x001fe200097e6415 */
[----:B------:R-:W-:Y:S01]  /*47f0*/  UIMAD.WIDE UR4, UR4, 0x4, URZ ;  /* 0x00000004040478a5 */ /* 0x000fe2000f8e02ff */
[CC--:B------:R-:W-:Y:S02]  /*4800*/  LEA R2, P0, R6.reuse, R8.reuse, 0x1 ;  /* 0x0000000806027211 */ /* 0x0c0fe400078008ff */
[----:B----4-:R-:W-:Y:S02]  /*4810*/  LEA R4, P1, R7, R8, 0x1 ;  /* 0x0000000807047211 */ /* 0x010fe400078208ff */
[----:B------:R-:W-:Y:S02]  /*4820*/  LEA.HI.X.SX32 R3, R6, R12, 0x1, P0 ;  /* 0x0000000c06037211 */ /* 0x000fe400000f0eff */
[-C--:B------:R-:W-:Y:S02]  /*4830*/  LEA R6, P0, R9, R8.reuse, 0x1 ;  /* 0x0000000809067211 */ /* 0x080fe400078008ff */
[----:B------:R-:W-:-:S02]  /*4840*/  LEA R8, P2, R10, R8, 0x1 ;  /* 0x000000080a087211 */ /* 0x000fc400078408ff */
[-C--:B------:R-:W-:Y:S02]  /*4850*/  LEA.HI.X.SX32 R5, R7, R12.reuse, 0x1, P1 ;  /* 0x0000000c07057211 */ /* 0x080fe400008f0eff */
[-C--:B------:R-:W-:Y:S02]  /*4860*/  LEA.HI.X.SX32 R7, R9, R12.reuse, 0x1, P0 ;  /* 0x0000000c09077211 */ /* 0x080fe400000f0eff */
[----:B------:R-:W-:Y:S02]  /*4870*/  LEA.HI.X.SX32 R9, R10, R12, 0x1, P2 ;  /* 0x0000000c0a097211 */ /* 0x000fe400010f0eff */
[----:B------:R-:W-:Y:S01]  /*4880*/  ISETP.GE.U32.AND P0, PT, R51, 0x40, PT ;  /* 0x000000403300780c */ /* 0x000fe20003f06070 */
[----:B-1----:R0:W-:Y:S04]  /*4890*/  STG.E.U16 desc[UR30][R2.64], R11 ;  /* 0x0000000b02007986 */ /* 0x0021e8000c10151e */
[----:B--2---:R-:W-:Y:S04]  /*48a0*/  STG.E.U16 desc[UR30][R4.64], R15 ;  /* 0x0000000f04007986 */ /* 0x004fe8000c10151e */
[----:B---3--:R-:W-:Y:S04]  /*48b0*/  STG.E.U16 desc[UR30][R6.64], R13 ;  /* 0x0000000d06007986 */ /* 0x008fe8000c10151e */
[----:B-----5:R-:W-:Y:S01]  /*48c0*/  STG.E.U16 desc[UR30][R8.64], R17 ;  /* 0x0000001108007986 */ /* 0x020fe2000c10151e */
[----:B0-----:R-:W0:Y:S01]  /*48d0*/  LDC.64 R10, c[0x0][0x3a0] ;  /* 0x0000e800ff0a7b82 */ /* 0x001e220000000a00 */
[----:B------:R-:W-:-:S07]  /*48e0*/  SHF.L.U32 R3, R53, 0x2, RZ ;  /* 0x0000000235037819 */ /* 0x000fce00000006ff */
[----:B------:R-:W-:Y:S01]  /*48f0*/  BAR.SYNC.DEFER_BLOCKING 0x0 ;  /* 0x0000000000007b1d */ /* 0x000fe20000010000 */
[----:B0-----:R-:W-:-:S05]  /*4900*/  IADD3 R2, P1, P2, R3, UR6, R10 ;  /* 0x0000000603027c10 */ /* 0x001fca000fa3e00a */
[----:B------:R-:W-:Y:S01]  /*4910*/  STSM.16.M88 [R19], R78 ;  /* 0x0000004e13007844 */ /* 0x000fe20000000000 */
[----:B------:R-:W-:Y:S01]  /*4920*/  IADD3.X R3, PT, PT, R0, UR5, R11, P1, P2 ;  /* 0x0000000500037c10 */ /* 0x000fe20008fe440b */
[----:B------:R-:W-:Y:S06]  /*4930*/  BAR.SYNC.DEFER_BLOCKING 0x0 ;  /* 0x0000000000007b1d */ /* 0x000fec0000010000 */
[----:B------:R-:W0:Y:S04]  /*4940*/  LDSM.16.M88 R21, [R14+UR12] ;  /* 0x0000000c0e15783b */ /* 0x000e280008000000 */
[----:B0-----:R0:W-:Y:S01]  /*4950*/  @!P0 STG.E desc[UR30][R2.64], R21 ;  /* 0x0000001502008986 */ /* 0x0011e2000c10191e */
[----:B------:R-:W-:Y:S06]  /*4960*/  BAR.SYNC.DEFER_BLOCKING 0x0 ;  /* 0x0000000000007b1d */ /* 0x000fec0000010000 */
[----:B------:R-:W-:Y:S05]  /*4970*/  BRA.U UP0, `(.L_x_20) ;  /* 0x0000000100a07547 */ /* 0x000fea000b800000 */
[----:B------:R-:W1:Y:S01]  /*4980*/  S2UR UR5, SR_CgaCtaId ;  /* 0x00000000000579c3 */ /* 0x000e620000008800 */
[----:B------:R-:W-:Y:S01]  /*4990*/  NOP ;  /* 0x0000000000007918 */ /* 0x000fe20000000000 */
[----:B------:R-:W-:Y:S01]  /*49a0*/  UMOV UR4, 0x50 ;  /* 0x0000005000047882 */ /* 0x000fe20000000000 */
[----:B------:R-:W-:Y:S01]  /*49b0*/  MOV R0, UR11 ;  /* 0x0000000b00007c02 */ /* 0x000fe20008000f00 */
[----:B------:R-:W-:Y:S01]  /*49c0*/  HFMA2 R7, -RZ, RZ, 0, 5.9604644775390625e-08 ;  /* 0x00000001ff077431 */ /* 0x000fe200000001ff */
[----:B0-----:R-:W-:Y:S02]  /*49d0*/  MOV R3, 0xf ;  /* 0x0000000f00037802 */ /* 0x001fe40000000f00 */
[----:B------:R-:W-:-:S04]  /*49e0*/  LOP3.LUT R0, R0, 0xffff, RZ, 0xc0, !PT ;  /* 0x0000ffff00007812 */ /* 0x000fc800078ec0ff */
[----:B------:R-:W-:-:S04]  /*49f0*/  SHF.R.U32.HI R0, RZ, 0x5, R0 ;  /* 0x00000005ff007819 */ /* 0x000fc80000011600 */
[----:B------:R-:W-:Y:S02]  /*4a00*/  IADD3 R2, PT, PT, R0, 0x10, RZ ;  /* 0x0000001000027810 */ /* 0x000fe40007ffe0ff */
[----:B------:R-:W-:Y:S01]  /*4a10*/  SHF.L.U32 R0, R3, R0, RZ ;  /* 0x0000000003007219 */ /* 0x000fe200000006ff */
[----:B-1----:R-:W-:Y:S01]  /*4a20*/  ULEA UR6, UR5, UR4, 0x18 ;  /* 0x0000000405067291 */ /* 0x002fe2000f8ec0ff */
[----:B------:R-:W-:-:S04]  /*4a30*/  SHF.L.U32 R3, R7, R2, RZ ;  /* 0x0000000207037219 */ /* 0x000fc800000006ff */
[----:B------:R-:W-:-:S04]  /*4a40*/  LOP3.LUT R0, R3, R0, RZ, 0xfc, !PT ;  /* 0x0000000003007212 */ /* 0x000fc800078efcff */
[----:B------:R-:W0:Y:S01]  /*4a50*/  LDS R5, [UR6] ;  /* 0x00000006ff057984 */ /* 0x000e220008000800 */
[C---:B------:R-:W-:Y:S02]  /*4a60*/  LOP3.LUT R2, R0.reuse, 0xffff, RZ, 0xc0, !PT ;  /* 0x0000ffff00027812 */ /* 0x040fe400078ec0ff */
[----:B0-----:R-:W-:-:S04]  /*4a70*/  LOP3.LUT R3, R0, 0xffff, R5, 0x80, !PT ;  /* 0x0000ffff00037812 */ /* 0x001fc800078e8005 */
[----:B------:R-:W-:-:S13]  /*4a80*/  ISETP.NE.AND P0, PT, R3, R2, PT ;  /* 0x000000020300720c */ /* 0x000fda0003f05270 */
[----:B------:R-:W-:Y:S05]  /*4a90*/  @P0 BRA `(.L_x_21) ;  /* 0x0000000000500947 */ /* 0x000fea0003800000 */
[----:B------:R-:W-:Y:S02]  /*4aa0*/  SHF.R.U32.HI R5, RZ, 0x10, R5 ;  /* 0x00000010ff057819 */ /* 0x000fe40000011605 */
[----:B------:R-:W-:-:S04]  /*4ab0*/  SHF.R.U32.HI R2, RZ, 0x10, R0 ;  /* 0x00000010ff027819 */ /* 0x000fc80000011600 */
[----:B------:R-:W-:-:S04]  /*4ac0*/  LOP3.LUT R5, R5, R2, RZ, 0xc0, !PT ;  /* 0x0000000205057212 */ /* 0x000fc800078ec0ff */
[----:B------:R-:W-:-:S13]  /*4ad0*/  ISETP.NE.AND P0, PT, R5, R2, PT ;  /* 0x000000020500720c */ /* 0x000fda0003f05270 */
[----:B------:R-:W-:Y:S05]  /*4ae0*/  @P0 BRA `(.L_x_22) ;  /* 0x0000000000300947 */ /* 0x000fea0003800000 */
[----:B------:R-:W-:Y:S01]  /*4af0*/  R2UR UR4, R0 ;  /* 0x00000000000472ca */ /* 0x000fe200000e0000 */
[----:B------:R-:W-:Y:S01]  /*4b00*/  VOTEU.ANY UR5, UPT, PT ;  /* 0x0000000000057886 */ /* 0x000fe200038e0100 */
[----:B------:R-:W0:Y:S01]  /*4b10*/  S2R R0, SR_LANEID ;  /* 0x0000000000007919 */ /* 0x000e220000000000 */
[----:B------:R-:W-:-:S10]  /*4b20*/  UFLO.U32 UR5, UR5 ;  /* 0x00000005000572bd */ /* 0x000fd400080e0000 */
[----:B------:R-:W-:-:S06]  /*4b30*/  ULOP3.LUT UR4, URZ, UR4, URZ, 0x33, !UPT ;  /* 0x00000004ff047292 */ /* 0x000fcc000f8e33ff */
[----:B------:R-:W-:-:S04]  /*4b40*/  MOV R2, UR4 ;  /* 0x0000000400027c02 */ /* 0x000fc80008000f00 */
[----:B------:R-:W1:Y:S02]  /*4b50*/  REDUX UR7, R2 ;  /* 0x00000000020773c4 */ /* 0x000e640000000000 */
[----:B------:R2:W-:Y:S01]  /*4b60*/  UTCATOMSWS.AND URZ, UR4 ;  /* 0x0000000400ff79e3 */ /* 0x0005e20008000000 */
[----:B0-----:R-:W-:Y:S02]  /*4b70*/  ISETP.EQ.U32.AND P0, PT, R0, UR5, PT ;  /* 0x0000000500007c0c */ /* 0x001fe4000bf02070 */
[----:B-1----:R-:W-:-:S11]  /*4b80*/  MOV R0, UR7 ;  /* 0x0000000700007c02 */ /* 0x002fd60008000f00 */
[----:B------:R2:W-:Y:S01]  /*4b90*/  @P0 ATOMS.AND RZ, [UR6], R0 ;  /* 0x00000000ffff098c */ /* 0x0005e2000a800006 */
[----:B------:R-:W-:Y:S05]  /*4ba0*/  BRA `(.L_x_20) ;  /* 0x0000000000147947 */ /* 0x000fea0003800000 */
.L_x_22:
[----:B------:R-:W-:-:S07]  /*4bb0*/  MOV R2, 0x4bd0 ;  /* 0x00004bd000027802 */ /* 0x000fce0000000f00 */
[----:B------:R-:W-:Y:S05]  /*4bc0*/  CALL.REL.NOINC `($__internal_0_$__cuda_sm10x_tcgen05_guardrail_trap_col_being_dealloced_not_returned_by_alloc) ;  /* 0x0000000000447944 */ /* 0x000fea0003c00000 */
[----:B------:R-:W-:Y:S05]  /*4bd0*/  BRA `(.L_x_20) ;  /* 0x0000000000087947 */ /* 0x000fea0003800000 */
.L_x_21:
[----:B------:R-:W-:-:S07]  /*4be0*/  MOV R2, 0x4c00 ;  /* 0x00004c0000027802 */ /* 0x000fce0000000f00 */
[----:B------:R-:W-:Y:S05]  /*4bf0*/  CALL.REL.NOINC `($__internal_2_$__cuda_sm10x_tcgen05_guardrail_trap_unallocated_columns_being_dealloced) ;  /* 0x0000000000507944 */ /* 0x000fea0003c00000 */
.L_x_20:
[----:B------:R-:W-:Y:S01]  /*4c00*/  NOP ;  /* 0x0000000000007918 */ /* 0x000fe20000000000 */
[----:B--2---:R-:W-:Y:S05]  /*4c10*/  EXIT ;  /* 0x000000000000794d */ /* 0x004fea0003800000 */
.L_x_8:
[----:B------:R-:W1:Y:S02]  /*4c20*/  SYNCS.PHASECHK.TRANS64.TRYWAIT P0, [UR12+0x1000], RZ ;  /* 0x001000ffff0075a7 */ /* 0x000e64000800110c */
[----:B-1----:R-:W-:Y:S05]  /*4c30*/  @!P0 BRA `(.L_x_8) ;  /* 0xfffffffc00f88947 */ /* 0x002fea000383ffff */
[----:B------:R-:W-:Y:S05]  /*4c40*/  BRA `(.L_x_7) ;  /* 0xffffffc000b87947 */ /* 0x000fea000383ffff */
.L_x_14:
[----:B------:R-:W1:Y:S02]  /*4c50*/  SYNCS.PHASECHK.TRANS64.TRYWAIT P2, [UR12+0x3810], RZ ;  /* 0x003810ffff0075a7 */ /* 0x000e64000804110c */
[----:B-1----:R-:W-:Y:S05]  /*4c60*/  @!P2 BRA `(.L_x_14) ;  /* 0xfffffffc00f8a947 */ /* 0x002fea000383ffff */
[----:B------:R-:W-:Y:S05]  /*4c70*/  BRA `(.L_x_23) ;  /* 0xffffffe000007947 */ /* 0x000fea000383ffff */
.L_x_15:
[----:B------:R-:W1:Y:S02]  /*4c80*/  SYNCS.PHASECHK.TRANS64.TRYWAIT P2, [UR15], R88 ;  /* 0x00000058ff0075a7 */ /* 0x000e64000804110f */
[----:B-1----:R-:W-:Y:S05]  /*4c90*/  @!P2 BRA `(.L_x_15) ;  /* 0xfffffffc00f8a947 */ /* 0x002fea000383ffff */
[----:B------:R-:W-:Y:S05]  /*4ca0*/  BRA `(.L_x_24) ;  /* 0xffffffec002c7947 */ /* 0x000fea000383ffff */
.L_x_19:
[----:B------:R-:W0:Y:S02]  /*4cb0*/  SYNCS.PHASECHK.TRANS64.TRYWAIT P0, [UR15], R0 ;  /* 0x00000000ff0075a7 */ /* 0x000e24000800110f */
[----:B0-----:R-:W-:Y:S05]  /*4cc0*/  @!P0 BRA `(.L_x_19) ;  /* 0xfffffffc00f88947 */ /* 0x001fea000383ffff */
[----:B------:R-:W-:Y:S05]  /*4cd0*/  BRA `(.L_x_18) ;  /* 0xfffffff400307947 */ /* 0x000fea000383ffff */
        .weak           $__internal_0_$__cuda_sm10x_tcgen05_guardrail_trap_col_being_dealloced_not_returned_by_alloc
        .type           $__internal_0_$__cuda_sm10x_tcgen05_guardrail_trap_col_being_dealloced_not_returned_by_alloc,@function
        .size           $__internal_0_$__cuda_sm10x_tcgen05_guardrail_trap_col_being_dealloced_not_returned_by_alloc,($__internal_1_$__cuda_sm10x_tcgen05_guardrail_trap_phase_invalid_during_alloc - $__internal_0_$__cuda_sm10x_tcgen05_guardrail_trap_col_being_dealloced_not_returned_by_alloc)
$__internal_0_$__cuda_sm10x_tcgen05_guardrail_trap_col_being_dealloced_not_returned_by_alloc:
[----:B------:R-:W-:Y:S05]  /*4ce0*/  BPT.TRAP 0x1 ;  /* 0x000000040000795c */ /* 0x000fea0000300000 */
[----:B------:R-:W-:-:S04]  /*4cf0*/  MOV R3, 0x0 ;  /* 0x0000000000037802 */ /* 0x000fc80000000f00 */
[----:B------:R-:W-:Y:S05]  /*4d00*/  RET.REL.NODEC R2 `(attn_fwd) ;  /* 0xffffffb002bc7950 */ /* 0x000fea0003c3ffff */
        .weak           $__internal_1_$__cuda_sm10x_tcgen05_guardrail_trap_phase_invalid_during_alloc
        .type           $__internal_1_$__cuda_sm10x_tcgen05_guardrail_trap_phase_invalid_during_alloc,@function
        .size           $__internal_1_$__cuda_sm10x_tcgen05_guardrail_trap_phase_invalid_during_alloc,($__internal_2_$__cuda_sm10x_tcgen05_guardrail_trap_unallocated_columns_being_dealloced - $__internal_1_$__cuda_sm10x_tcgen05_guardrail_trap_phase_invalid_during_alloc)
$__internal_1_$__cuda_sm10x_tcgen05_guardrail_trap_phase_invalid_during_alloc:
[----:B------:R-:W-:Y:S05]  /*4d10*/  BPT.TRAP 0x1 ;  /* 0x000000040000795c */ /* 0x000fea0000300000 */
[----:B------:R-:W-:-:S04]  /*4d20*/  HFMA2 R3, -RZ, RZ, 0, 0 ;  /* 0x00000000ff037431 */ /* 0x000fc800000001ff */
[----:B------:R-:W-:Y:S05]  /*4d30*/  RET.REL.NODEC R2 `(attn_fwd) ;  /* 0xffffffb002b07950 */ /* 0x000fea0003c3ffff */
        .weak           $__internal_2_$__cuda_sm10x_tcgen05_guardrail_trap_unallocated_columns_being_dealloced
        .type           $__internal_2_$__cuda_sm10x_tcgen05_guardrail_trap_unallocated_columns_being_dealloced,@function
        .size           $__internal_2_$__cuda_sm10x_tcgen05_guardrail_trap_unallocated_columns_being_dealloced,(.L_x_28 - $__internal_2_$__cuda_sm10x_tcgen05_guardrail_trap_unallocated_columns_being_dealloced)
$__internal_2_$__cuda_sm10x_tcgen05_guardrail_trap_unallocated_columns_being_dealloced:
[----:B------:R-:W-:Y:S05]  /*4d40*/  BPT.TRAP 0x1 ;  /* 0x000000040000795c */ /* 0x000fea0000300000 */
[----:B------:R-:W-:-:S04]  /*4d50*/  MOV R3, 0x0 ;  /* 0x0000000000037802 */ /* 0x000fc80000000f00 */
[----:B------:R-:W-:Y:S05]  /*4d60*/  RET.REL.NODEC R2 `(attn_fwd) ;  /* 0xffffffb002a47950 */ /* 0x000fea0003c3ffff */
.L_x_25:
[----:B------:R-:W-:-:S00]  /*4d70*/  BRA `(.L_x_25) ;  /* 0xfffffffc00fc7947 */ /* 0x000fc0000383ffff */
[----:B------:R-:W-:-:S00]  /*4d80*/  NOP ;  /* 0x0000000000007918 */ /* 0x000fc00000000000 */
[----:B------:R-:W-:-:S00]  /*4d90*/  NOP ;  /* 0x0000000000007918 */ /* 0x000fc00000000000 */
[----:B------:R-:W-:-:S00]  /*4da0*/  NOP ;  /* 0x0000000000007918 */ /* 0x000fc00000000000 */
[----:B------:R-:W-:-:S00]  /*4db0*/  NOP ;  /* 0x0000000000007918 */ /* 0x000fc00000000000 */
[----:B------:R-:W-:-:S00]  /*4dc0*/  NOP ;  /* 0x0000000000007918 */ /* 0x000fc00000000000 */
[----:B------:R-:W-:-:S00]  /*4dd0*/  NOP ;  /* 0x0000000000007918 */ /* 0x000fc00000000000 */
[----:B------:R-:W-:-:S00]  /*4de0*/  NOP ;  /* 0x0000000000007918 */ /* 0x000fc00000000000 */
[----:B------:R-:W-:-:S00]  /*4df0*/  NOP ;  /* 0x0000000000007918 */ /* 0x000fc00000000000 */
.L_x_28:


//--------------------- .nv.global.init           --------------------------
	.section	.nv.global.init,"aw",@progbits
.nv.global.init:
	.type		_$_str,@object
	.size		_$_str,(.L_3 - _$_str)
_$_str:
        /*0000*/ 	.byte	0x5f, 0x5f, 0x43, 0x55, 0x44, 0x41, 0x5f, 0x46, 0x54, 0x5a, 0x00
.L_3:


//--------------------- .nv.shared.attn_fwd       --------------------------
	.section	.nv.shared.attn_fwd,"aw",@nobits
	.sectionflags	@""
	.align	16
	.zero		1024


//--------------------- .nv.shared.reserved.0     --------------------------
	.section	.nv.shared.reserved.0,"aw",@nobits
	.align	8
	.weak		__nv_reservedSMEM_offset_0_alias
	.size		__nv_reservedSMEM_offset_0_alias, 0, 64
	.other		__nv_reservedSMEM_offset_0_alias,@"STO_CUDA_RESERVED_SHARED STV_DEFAULT"
__nv_reservedSMEM_offset_0_alias:
	.zero		0
.nv.shared.reserved.0:
	.zero		64
	.weak		__nv_reservedSMEM_allocation_phase
	.type		__nv_reservedSMEM_allocation_phase,@object
	.size		__nv_reservedSMEM_allocation_phase,(.L_0 - __nv_reservedSMEM_allocation_phase)
__nv_reservedSMEM_allocation_phase:
	.zero		1
.L_0:
	.zero		7
	.weak		__nv_reservedSMEM_devtool_atexit_pc
	.type		__nv_reservedSMEM_devtool_atexit_pc,@object
	.size		__nv_reservedSMEM_devtool_atexit_pc,(__nv_reservedSMEM_allocation_mask - __nv_reservedSMEM_devtool_atexit_pc)
__nv_reservedSMEM_devtool_atexit_pc:
	.zero		8
	.weak		__nv_reservedSMEM_allocation_mask
	.type		__nv_reservedSMEM_allocation_mask,@object
	.size		__nv_reservedSMEM_allocation_mask,(.L_2 - __nv_reservedSMEM_allocation_mask)
__nv_reservedSMEM_allocation_mask:
	.zero		4
.L_2:


//--------------------- .nv.constant0.attn_fwd    --------------------------
	.section	.nv.constant0.attn_fwd,"a",@progbits
	.sectionflags	@""
	.align	4
.nv.constant0.attn_fwd:
	.zero		1032


//--------------------- SYMBOLS --------------------------

	.type		.nv.reservedSmem.offset0,@object
	.size		.nv.reservedSmem.offset0,0x4
	.type		.nv.reservedSmem.cap,@object
	.size		.nv.reservedSmem.cap,0x4
